	.target	sm_90a

	.elftype	@"ET_EXEC"


//--------------------- .note.nv.tkinfo           --------------------------
	.section	.note.nv.tkinfo,"",@"SHT_NOTE"
	.sectionflags	@"SHF_NOTE_NV_TKINFO"
	.tkinfo
        /*0018*/ 	.word	0x00000002
        /*0030*/ 	.string	""
        /*0030*/ 	.string	"ptxas"
        /*0030*/ 	.string	"Cuda compilation tools, release 13.0, V13.0.88"
        /*0030*/ 	.string	"Build cuda_13.0.r13.0/compiler.36424714_0"
        /*0030*/ 	.string	"-arch sm_90a -m 64 "



//--------------------- .note.nv.cuinfo           --------------------------
	.section	.note.nv.cuinfo,"",@"SHT_NOTE"
	.sectionflags	@"SHF_NOTE_NV_CUINFO"
        /*0018*/ 	.short	0x0002
        /*001a*/ 	.short	0x005a
        /*001c*/ 	.short	0x0082
	.zero		2


//--------------------- .nv.info                  --------------------------
	.section	.nv.info,"",@"SHT_CUDA_INFO"
	.align	4


	//----- nvinfo : EIATTR_REGCOUNT
	.align		4
        /*0000*/ 	.byte	0x04, 0x2f
        /*0002*/ 	.short	(.L_15 - .L_14)
	.align		4
.L_14:
        /*0004*/ 	.word	index@(_ZN7cutlass13device_kernelINS_4gemm6kernel13GemmUniversalIN4cute5tupleIJiiiiEEENS1_10collective13CollectiveMmaINS1_34MainloopSm90TmaGmmaWarpSpecializedILi4ENS5_IJNS4_1CILi1EEENSA_ILi2EEESB_EEENS1_35KernelTmaWarpSpecializedCooperativeEEENS5_IJNSA_ILi256EEENSA_ILi64EEENSA_ILi32EEEEEENS_6half_tENS5_IJlSB_lEEESK_SL_NS4_8TiledMMAINS4_8MMA_AtomIJNS4_4SM904GMMA25MMA_64x64x16_F32F16F16_SSILNSP_5MajorE0ELSR_0ELNSP_7ScaleInE1ELSS_1EEEEEENS4_6LayoutINS5_IJSC_SB_SB_EEENS5_IJSB_NSA_ILi0EEESX_EEEEENS5_IJNS4_10UnderscoreES10_S10_EEEEENS4_23SM90_TMA_LOAD_MULTICASTENS4_14ComposedLayoutINS4_7SwizzleILi2ELi4ELi3EEENS4_18smem_ptr_flag_bitsILi16EEENSV_INS5_IJNSA_ILi8EEESI_EEENS5_IJSI_SB_EEEEEEEvNS4_8identityENS4_13SM90_TMA_LOADES1D_vS1E_EENS_8epilogue10collective6detail29Sm90TmaWarpSpecializedAdapterINS1I_15DefaultEpilogueISK_SL_SL_NS1H_6thread17LinearCombinationISK_Li1EffLNS1M_9ScaleType4KindE0ELNS_15FloatRoundStyleE2ESK_EENS1_15EpilogueDefaultEEEEEvvEEEEvNT_6ParamsE)
        /*0008*/ 	.word	0x000000a8


	//----- nvinfo : EIATTR_FRAME_SIZE
	.align		4
.L_15:
        /*000c*/ 	.byte	0x04, 0x11
        /*000e*/ 	.short	(.L_17 - .L_16)
	.align		4
.L_16:
        /*0010*/ 	.word	index@(_ZN7cutlass13device_kernelINS_4gemm6kernel13GemmUniversalIN4cute5tupleIJiiiiEEENS1_10collective13CollectiveMmaINS1_34MainloopSm90TmaGmmaWarpSpecializedILi4ENS5_IJNS4_1CILi1EEENSA_ILi2EEESB_EEENS1_35KernelTmaWarpSpecializedCooperativeEEENS5_IJNSA_ILi256EEENSA_ILi64EEENSA_ILi32EEEEEENS_6half_tENS5_IJlSB_lEEESK_SL_NS4_8TiledMMAINS4_8MMA_AtomIJNS4_4SM904GMMA25MMA_64x64x16_F32F16F16_SSILNSP_5MajorE0ELSR_0ELNSP_7ScaleInE1ELSS_1EEEEEENS4_6LayoutINS5_IJSC_SB_SB_EEENS5_IJSB_NSA_ILi0EEESX_EEEEENS5_IJNS4_10UnderscoreES10_S10_EEEEENS4_23SM90_TMA_LOAD_MULTICASTENS4_14ComposedLayoutINS4_7SwizzleILi2ELi4ELi3EEENS4_18smem_ptr_flag_bitsILi16EEENSV_INS5_IJNSA_ILi8EEESI_EEENS5_IJSI_SB_EEEEEEEvNS4_8identityENS4_13SM90_TMA_LOADES1D_vS1E_EENS_8epilogue10collective6detail29Sm90TmaWarpSpecializedAdapterINS1I_15DefaultEpilogueISK_SL_SL_NS1H_6thread17LinearCombinationISK_Li1EffLNS1M_9ScaleType4KindE0ELNS_15FloatRoundStyleE2ESK_EENS1_15EpilogueDefaultEEEEEvvEEEEvNT_6ParamsE)
        /*0014*/ 	.word	0x00000000


	//----- nvinfo : EIATTR_MIN_STACK_SIZE
	.align		4
.L_17:
        /*0018*/ 	.byte	0x04, 0x12
        /*001a*/ 	.short	(.L_19 - .L_18)
	.align		4
.L_18:
        /*001c*/ 	.word	index@(_ZN7cutlass13device_kernelINS_4gemm6kernel13GemmUniversalIN4cute5tupleIJiiiiEEENS1_10collective13CollectiveMmaINS1_34MainloopSm90TmaGmmaWarpSpecializedILi4ENS5_IJNS4_1CILi1EEENSA_ILi2EEESB_EEENS1_35KernelTmaWarpSpecializedCooperativeEEENS5_IJNSA_ILi256EEENSA_ILi64EEENSA_ILi32EEEEEENS_6half_tENS5_IJlSB_lEEESK_SL_NS4_8TiledMMAINS4_8MMA_AtomIJNS4_4SM904GMMA25MMA_64x64x16_F32F16F16_SSILNSP_5MajorE0ELSR_0ELNSP_7ScaleInE1ELSS_1EEEEEENS4_6LayoutINS5_IJSC_SB_SB_EEENS5_IJSB_NSA_ILi0EEESX_EEEEENS5_IJNS4_10UnderscoreES10_S10_EEEEENS4_23SM90_TMA_LOAD_MULTICASTENS4_14ComposedLayoutINS4_7SwizzleILi2ELi4ELi3EEENS4_18smem_ptr_flag_bitsILi16EEENSV_INS5_IJNSA_ILi8EEESI_EEENS5_IJSI_SB_EEEEEEEvNS4_8identityENS4_13SM90_TMA_LOADES1D_vS1E_EENS_8epilogue10collective6detail29Sm90TmaWarpSpecializedAdapterINS1I_15DefaultEpilogueISK_SL_SL_NS1H_6thread17LinearCombinationISK_Li1EffLNS1M_9ScaleType4KindE0ELNS_15FloatRoundStyleE2ESK_EENS1_15EpilogueDefaultEEEEEvvEEEEvNT_6ParamsE)
        /*0020*/ 	.word	0x00000000
.L_19:


//--------------------- .nv.compat                --------------------------
	.section	.nv.compat,"",@"SHT_CUDA_COMPAT_INFO"
	.align	4
        /*0000*/ 	.byte	0x02, 0x09, 0x01, 0x00, 0x02, 0x02, 0x04, 0x00, 0x02, 0x05, 0x05, 0x00, 0x03, 0x07, 0x01, 0x01
        /*0010*/ 	.byte	0x02, 0x03, 0x01, 0x00, 0x02, 0x06, 0x01, 0x00, 0x04, 0x0b, 0x08, 0x00, 0x00, 0x00, 0x00, 0x00
        /*0020*/ 	.byte	0x00, 0x00, 0x00, 0x00


//--------------------- .nv.info._ZN7cutlass13device_kernelINS_4gemm6kernel13GemmUniversalIN4cute5tupleIJiiiiEEENS1_10collective13CollectiveMmaINS1_34MainloopSm90TmaGmmaWarpSpecializedILi4ENS5_IJNS4_1CILi1EEENSA_ILi2EEESB_EEENS1_35KernelTmaWarpSpecializedCooperativeEEENS5_IJNSA_ILi256EEENSA_ILi64EEENSA_ILi32EEEEEENS_6half_tENS5_IJlSB_lEEESK_SL_NS4_8TiledMMAINS4_8MMA_AtomIJNS4_4SM904GMMA25MMA_64x64x16_F32F16F16_SSILNSP_5MajorE0ELSR_0ELNSP_7ScaleInE1ELSS_1EEEEEENS4_6LayoutINS5_IJSC_SB_SB_EEENS5_IJSB_NSA_ILi0EEESX_EEEEENS5_IJNS4_10UnderscoreES10_S10_EEEEENS4_23SM90_TMA_LOAD_MULTICASTENS4_14ComposedLayoutINS4_7SwizzleILi2ELi4ELi3EEENS4_18smem_ptr_flag_bitsILi16EEENSV_INS5_IJNSA_ILi8EEESI_EEENS5_IJSI_SB_EEEEEEEvNS4_8identityENS4_13SM90_TMA_LOADES1D_vS1E_EENS_8epilogue10collective6detail29Sm90TmaWarpSpecializedAdapterINS1I_15DefaultEpilogueISK_SL_SL_NS1H_6thread17LinearCombinationISK_Li1EffLNS1M_9ScaleType4KindE0ELNS_15FloatRoundStyleE2ESK_EENS1_15EpilogueDefaultEEEEEvvEEEEvNT_6ParamsE --------------------------
	.section	.nv.info._ZN7cutlass13device_kernelINS_4gemm6kernel13GemmUniversalIN4cute5tupleIJiiiiEEENS1_10collective13CollectiveMmaINS1_34MainloopSm90TmaGmmaWarpSpecializedILi4ENS5_IJNS4_1CILi1EEENSA_ILi2EEESB_EEENS1_35KernelTmaWarpSpecializedCooperativeEEENS5_IJNSA_ILi256EEENSA_ILi64EEENSA_ILi32EEEEEENS_6half_tENS5_IJlSB_lEEESK_SL_NS4_8TiledMMAINS4_8MMA_AtomIJNS4_4SM904GMMA25MMA_64x64x16_F32F16F16_SSILNSP_5MajorE0ELSR_0ELNSP_7ScaleInE1ELSS_1EEEEEENS4_6LayoutINS5_IJSC_SB_SB_EEENS5_IJSB_NSA_ILi0EEESX_EEEEENS5_IJNS4_10UnderscoreES10_S10_EEEEENS4_23SM90_TMA_LOAD_MULTICASTENS4_14ComposedLayoutINS4_7SwizzleILi2ELi4ELi3EEENS4_18smem_ptr_flag_bitsILi16EEENSV_INS5_IJNSA_ILi8EEESI_EEENS5_IJSI_SB_EEEEEEEvNS4_8identityENS4_13SM90_TMA_LOADES1D_vS1E_EENS_8epilogue10collective6detail29Sm90TmaWarpSpecializedAdapterINS1I_15DefaultEpilogueISK_SL_SL_NS1H_6thread17LinearCombinationISK_Li1EffLNS1M_9ScaleType4KindE0ELNS_15FloatRoundStyleE2ESK_EENS1_15EpilogueDefaultEEEEEvvEEEEvNT_6ParamsE,"",@"SHT_CUDA_INFO"
	.sectionflags	@""
	.align	4


	//----- nvinfo : EIATTR_CUDA_API_VERSION
	.align		4
        /*0000*/ 	.byte	0x04, 0x37
        /*0002*/ 	.short	(.L_21 - .L_20)
.L_20:
        /*0004*/ 	.word	0x00000082


	//----- nvinfo : EIATTR_KPARAM_INFO
	.align		4
.L_21:
        /*0008*/ 	.byte	0x04, 0x17
        /*000a*/ 	.short	(.L_23 - .L_22)
.L_22:
        /*000c*/ 	.word	0x00000000
        /*0010*/ 	.short	0x0000
        /*0012*/ 	.short	0x0070
        /*0014*/ 	.byte	0x00, 0xf0, 0x01, 0x10


	//----- nvinfo : EIATTR_SPARSE_MMA_MASK
	.align		4
.L_23:
        /*0018*/ 	.byte	0x03, 0x50
        /*001a*/ 	.short	0x0000


	//----- nvinfo : EIATTR_MAXREG_COUNT
	.align		4
        /*001c*/ 	.byte	0x03, 0x1b
        /*001e*/ 	.short	0x00a8


	//----- nvinfo : EIATTR_NUM_BARRIERS
	.align		4
        /*0020*/ 	.byte	0x02, 0x4c
        /*0022*/ 	.byte	0x01
	.zero		1


	//----- nvinfo : EIATTR_EXTERNS
	.align		4
        /*0024*/ 	.byte	0x04, 0x0f
        /*0026*/ 	.short	(.L_25 - .L_24)


	//   ....[0]....
	.align		4
.L_24:
        /*0028*/ 	.word	index@(__assertfail)


	//----- nvinfo : EIATTR_MERCURY_ISA_VERSION
	.align		4
.L_25:
        /*002c*/ 	.byte	0x03, 0x5f
        /*002e*/ 	.short	0x0101


	//----- nvinfo : EIATTR_INT_WARP_WIDE_INSTR_OFFSETS
	.align		4
        /*0030*/ 	.byte	0x04, 0x31
        /*0032*/ 	.short	(.L_27 - .L_26)


	//   ....[0]....
.L_26:
        /*0034*/ 	.word	0x00000480


	//   ....[1]....
        /*0038*/ 	.word	0x000004a0


	//   ....[2]....
        /*003c*/ 	.word	0x00000630


	//   ....[3]....
        /*0040*/ 	.word	0x00001e70


	//----- nvinfo : EIATTR_COOP_GROUP_MASK_REGIDS
	.align		4
.L_27:
        /*0044*/ 	.byte	0x04, 0x29
        /*0046*/ 	.short	(.L_29 - .L_28)


	//   ....[0]....
.L_28:
        /*0048*/ 	.word	0xffffffff


	//   ....[1]....
        /*004c*/ 	.word	0xffffffff


	//   ....[2]....
        /*0050*/ 	.word	0xffffffff


	//   ....[3]....
        /*0054*/ 	.word	0xffffffff


	//   ....[4]....
        /*0058*/ 	.word	0xffffffff


	//   ....[5]....
        /*005c*/ 	.word	0xffffffff


	//----- nvinfo : EIATTR_COOP_GROUP_INSTR_OFFSETS
	.align		4
.L_29:
        /*0060*/ 	.byte	0x04, 0x28
        /*0062*/ 	.short	(.L_31 - .L_30)


	//   ....[0]....
.L_30:
        /*0064*/ 	.word	0x00000060


	//   ....[1]....
        /*0068*/ 	.word	0x00000070


	//   ....[2]....
        /*006c*/ 	.word	0x00000130


	//   ....[3]....
        /*0070*/ 	.word	0x000002c0


	//   ....[4]....
        /*0074*/ 	.word	0x00000790


	//   ....[5]....
        /*0078*/ 	.word	0x00001430


	//----- nvinfo : EIATTR_REG_RECONFIG
	.align		4
.L_31:
        /*007c*/ 	.byte	0x01, 0x54
	.zero		2


	//----- nvinfo : EIATTR_SYSCALL_OFFSETS
	.align		4
        /*0080*/ 	.byte	0x04, 0x46
        /*0082*/ 	.short	(.L_33 - .L_32)


	//   ....[0]....
.L_32:
        /*0084*/ 	.word	0x00001620


	//----- nvinfo : EIATTR_MBARRIER_INSTR_OFFSETS
	.align		4
.L_33:
        /*0088*/ 	.byte	0x04, 0x39
        /*008a*/ 	.short	(.L_35 - .L_34)


	//   ....[0]....
.L_34:
        /*008c*/ 	.word	0x00000230
        /*0090*/ 	.word	0x000000ff
        /*0094*/ 	.word	0x00000000
        /*0098*/ 	.short	0x0100
        /*009a*/ 	.byte	0x08
	.zero		1


	//   ....[1]....
        /*009c*/ 	.word	0x00000240
        /*00a0*/ 	.word	0x000000ff
        /*00a4*/ 	.word	0x00000020
        /*00a8*/ 	.short	0x0100
        /*00aa*/ 	.byte	0x08
	.zero		1


	//   ....[2]....
        /*00ac*/ 	.word	0x00000250
        /*00b0*/ 	.word	0x000000ff
        /*00b4*/ 	.word	0x00000008
        /*00b8*/ 	.short	0x0100
        /*00ba*/ 	.byte	0x08
	.zero		1


	//   ....[3]....
        /*00bc*/ 	.word	0x00000260
        /*00c0*/ 	.word	0x000000ff
        /*00c4*/ 	.word	0x00000028
        /*00c8*/ 	.short	0x0100
        /*00ca*/ 	.byte	0x08
	.zero		1


	//   ....[4]....
        /*00cc*/ 	.word	0x00000270
        /*00d0*/ 	.word	0x000000ff
        /*00d4*/ 	.word	0x00000010
        /*00d8*/ 	.short	0x0100
        /*00da*/ 	.byte	0x08
	.zero		1


	//   ....[5]....
        /*00dc*/ 	.word	0x00000280
        /*00e0*/ 	.word	0x000000ff
        /*00e4*/ 	.word	0x00000030
        /*00e8*/ 	.short	0x0100
        /*00ea*/ 	.byte	0x08
	.zero		1


	//   ....[6]....
        /*00ec*/ 	.word	0x00000290
        /*00f0*/ 	.word	0x000000ff
        /*00f4*/ 	.word	0x00000018
        /*00f8*/ 	.short	0x0100
        /*00fa*/ 	.byte	0x08
	.zero		1


	//   ....[7]....
        /*00fc*/ 	.word	0x000002a0
        /*0100*/ 	.word	0x000000ff
        /*0104*/ 	.word	0x00000038
        /*0108*/ 	.short	0x0100
        /*010a*/ 	.byte	0x08
	.zero		1


	//   ....[8]....
        /*010c*/ 	.word	0x000006c0
        /*0110*/ 	.word	0x000000ff
        /*0114*/ 	.word	0x00000050
        /*0118*/ 	.short	0x0100
        /*011a*/ 	.byte	0x06
	.zero		1


	//   ....[9]....
        /*011c*/ 	.word	0x00000740
        /*0120*/ 	.word	0x000000ff
        /*0124*/ 	.word	0x00000058
        /*0128*/ 	.short	0x0100
        /*012a*/ 	.byte	0x06
	.zero		1


	//   ....[10]....
        /*012c*/ 	.word	0x000016e0
        /*0130*/ 	.word	0x00000003
        /*0134*/ 	.word	0x00000000
        /*0138*/ 	.short	0x010a
        /*013a*/ 	.byte	0x3f
	.zero		1


	//   ....[11]....
        /*013c*/ 	.word	0x00001740
        /*0140*/ 	.word	0x00000003
        /*0144*/ 	.word	0x00000000
        /*0148*/ 	.short	0x010a
        /*014a*/ 	.byte	0x3f
	.zero		1


	//   ....[12]....
        /*014c*/ 	.word	0x00001aa0
        /*0150*/ 	.word	0x00000005
        /*0154*/ 	.word	0x00000000
        /*0158*/ 	.short	0x010a
        /*015a*/ 	.byte	0x3f
	.zero		1


	//   ....[13]....
        /*015c*/ 	.word	0x00001ae0
        /*0160*/ 	.word	0x00000005
        /*0164*/ 	.word	0x00000000
        /*0168*/ 	.short	0x010a
        /*016a*/ 	.byte	0x3f
	.zero		1


	//   ....[14]....
        /*016c*/ 	.word	0x00001d20
        /*0170*/ 	.word	0x00000004
        /*0174*/ 	.word	0x00000000
        /*0178*/ 	.short	0x0101
        /*017a*/ 	.byte	0x3f
	.zero		1


	//   ....[15]....
        /*017c*/ 	.word	0x00001ee0
        /*0180*/ 	.word	0x00000000
        /*0184*/ 	.word	0x00000000
        /*0188*/ 	.short	0x0101
        /*018a*/ 	.byte	0x3f
	.zero		1


	//   ....[16]....
        /*018c*/ 	.word	0x00007940
        /*0190*/ 	.word	0x00000014
        /*0194*/ 	.word	0x00000020
        /*0198*/ 	.short	0x010a
        /*019a*/ 	.byte	0x3f
	.zero		1


	//   ....[17]....
        /*019c*/ 	.word	0x00007d00
        /*01a0*/ 	.word	0x00000006
        /*01a4*/ 	.word	0x00000058
        /*01a8*/ 	.short	0x0101
        /*01aa*/ 	.byte	0x3f
	.zero		1


	//   ....[18]....
        /*01ac*/ 	.word	0x00008420
        /*01b0*/ 	.word	0x00000007
        /*01b4*/ 	.word	0x00000000
        /*01b8*/ 	.short	0x010a
        /*01ba*/ 	.byte	0x3f
	.zero		1


	//   ....[19]....
        /*01bc*/ 	.word	0x000084a0
        /*01c0*/ 	.word	0x00000006
        /*01c4*/ 	.word	0x00000000
        /*01c8*/ 	.short	0x010a
        /*01ca*/ 	.byte	0x3f
	.zero		1


	//   ....[20]....
        /*01cc*/ 	.word	0x00008530
        /*01d0*/ 	.word	0x00000007
        /*01d4*/ 	.word	0x00000000
        /*01d8*/ 	.short	0x010a
        /*01da*/ 	.byte	0x3f
	.zero		1


	//   ....[21]....
        /*01dc*/ 	.word	0x000085c0
        /*01e0*/ 	.word	0x00000005
        /*01e4*/ 	.word	0x00000000
        /*01e8*/ 	.short	0x010a
        /*01ea*/ 	.byte	0x3f
	.zero		1


	//   ....[22]....
        /*01ec*/ 	.word	0x00008620
        /*01f0*/ 	.word	0x00000003
        /*01f4*/ 	.word	0x00000000
        /*01f8*/ 	.short	0x010a
        /*01fa*/ 	.byte	0x3f
	.zero		1


	//   ....[23]....
        /*01fc*/ 	.word	0x00008670
        /*0200*/ 	.word	0x00000005
        /*0204*/ 	.word	0x00000000
        /*0208*/ 	.short	0x010a
        /*020a*/ 	.byte	0x3f
	.zero		1


	//   ....[24]....
        /*020c*/ 	.word	0x00008740
        /*0210*/ 	.word	0x00000014
        /*0214*/ 	.word	0x00000020
        /*0218*/ 	.short	0x010a
        /*021a*/ 	.byte	0x3f
	.zero		1


	//   ....[25]....
        /*021c*/ 	.word	0x00008810
        /*0220*/ 	.word	0x00000007
        /*0224*/ 	.word	0x00000000
        /*0228*/ 	.short	0x010a
        /*022a*/ 	.byte	0x3f
	.zero		1


	//   ....[26]....
        /*022c*/ 	.word	0x00008860
        /*0230*/ 	.word	0x00000006
        /*0234*/ 	.word	0x00000000
        /*0238*/ 	.short	0x010a
        /*023a*/ 	.byte	0x3f
	.zero		1


	//   ....[27]....
        /*023c*/ 	.word	0x000088b0
        /*0240*/ 	.word	0x00000007
        /*0244*/ 	.word	0x00000000
        /*0248*/ 	.short	0x010a
        /*024a*/ 	.byte	0x3f
	.zero		1


	//----- nvinfo : EIATTR_NUM_MBARRIERS
	.align		4
.L_35:
        /*024c*/ 	.byte	0x03, 0x38
        /*024e*/ 	.short	0x000a


	//----- nvinfo : EIATTR_EXIT_INSTR_OFFSETS
	.align		4
        /*0250*/ 	.byte	0x04, 0x1c
        /*0252*/ 	.short	(.L_37 - .L_36)


	//   ....[0]....
.L_36:
        /*0254*/ 	.word	0x00000970


	//   ....[1]....
        /*0258*/ 	.word	0x00001190


	//   ....[2]....
        /*025c*/ 	.word	0x000070d0


	//   ....[3]....
        /*0260*/ 	.word	0x00007630


	//   ....[4]....
        /*0264*/ 	.word	0x00008610


	//----- nvinfo : EIATTR_MAX_THREADS
	.align		4
.L_37:
        /*0268*/ 	.byte	0x04, 0x05
        /*026a*/ 	.short	(.L_39 - .L_38)
.L_38:
        /*026c*/ 	.word	0x00000180
        /*0270*/ 	.word	0x00000001
        /*0274*/ 	.word	0x00000001


	//----- nvinfo : EIATTR_CRS_STACK_SIZE
	.align		4
.L_39:
        /*0278*/ 	.byte	0x04, 0x1e
        /*027a*/ 	.short	(.L_41 - .L_40)
.L_40:
        /*027c*/ 	.word	0x00000000


	//----- nvinfo : EIATTR_CBANK_PARAM_SIZE
	.align		4
.L_41:
        /*0280*/ 	.byte	0x03, 0x19
        /*0282*/ 	.short	0x0470


	//----- nvinfo : EIATTR_PARAM_CBANK
	.align		4
        /*0284*/ 	.byte	0x04, 0x0a
        /*0286*/ 	.short	(.L_43 - .L_42)
	.align		4
.L_42:
        /*0288*/ 	.word	index@(.nv.constant0._ZN7cutlass13device_kernelINS_4gemm6kernel13GemmUniversalIN4cute5tupleIJiiiiEEENS1_10collective13CollectiveMmaINS1_34MainloopSm90TmaGmmaWarpSpecializedILi4ENS5_IJNS4_1CILi1EEENSA_ILi2EEESB_EEENS1_35KernelTmaWarpSpecializedCooperativeEEENS5_IJNSA_ILi256EEENSA_ILi64EEENSA_ILi32EEEEEENS_6half_tENS5_IJlSB_lEEESK_SL_NS4_8TiledMMAINS4_8MMA_AtomIJNS4_4SM904GMMA25MMA_64x64x16_F32F16F16_SSILNSP_5MajorE0ELSR_0ELNSP_7ScaleInE1ELSS_1EEEEEENS4_6LayoutINS5_IJSC_SB_SB_EEENS5_IJSB_NSA_ILi0EEESX_EEEEENS5_IJNS4_10UnderscoreES10_S10_EEEEENS4_23SM90_TMA_LOAD_MULTICASTENS4_14ComposedLayoutINS4_7SwizzleILi2ELi4ELi3EEENS4_18smem_ptr_flag_bitsILi16EEENSV_INS5_IJNSA_ILi8EEESI_EEENS5_IJSI_SB_EEEEEEEvNS4_8identityENS4_13SM90_TMA_LOADES1D_vS1E_EENS_8epilogue10collective6detail29Sm90TmaWarpSpecializedAdapterINS1I_15DefaultEpilogueISK_SL_SL_NS1H_6thread17LinearCombinationISK_Li1EffLNS1M_9ScaleType4KindE0ELNS_15FloatRoundStyleE2ESK_EENS1_15EpilogueDefaultEEEEEvvEEEEvNT_6ParamsE)
        /*028c*/ 	.short	0x0210
        /*028e*/ 	.short	0x0470


	//----- nvinfo : EIATTR_SW_WAR
	.align		4
.L_43:
        /*0290*/ 	.byte	0x04, 0x36
        /*0292*/ 	.short	(.L_45 - .L_44)
.L_44:
        /*0294*/ 	.word	0x00000008
.L_45:


//--------------------- .nv.callgraph             --------------------------
	.section	.nv.callgraph,"",@"SHT_CUDA_CALLGRAPH"
	.align	4
	.sectionentsize	8
	.align		4
        /*0000*/ 	.word	0x00000000
	.align		4
        /*0004*/ 	.word	0xffffffff
	.align		4
        /*0008*/ 	.word	index@(_ZN7cutlass13device_kernelINS_4gemm6kernel13GemmUniversalIN4cute5tupleIJiiiiEEENS1_10collective13CollectiveMmaINS1_34MainloopSm90TmaGmmaWarpSpecializedILi4ENS5_IJNS4_1CILi1EEENSA_ILi2EEESB_EEENS1_35KernelTmaWarpSpecializedCooperativeEEENS5_IJNSA_ILi256EEENSA_ILi64EEENSA_ILi32EEEEEENS_6half_tENS5_IJlSB_lEEESK_SL_NS4_8TiledMMAINS4_8MMA_AtomIJNS4_4SM904GMMA25MMA_64x64x16_F32F16F16_SSILNSP_5MajorE0ELSR_0ELNSP_7ScaleInE1ELSS_1EEEEEENS4_6LayoutINS5_IJSC_SB_SB_EEENS5_IJSB_NSA_ILi0EEESX_EEEEENS5_IJNS4_10UnderscoreES10_S10_EEEEENS4_23SM90_TMA_LOAD_MULTICASTENS4_14ComposedLayoutINS4_7SwizzleILi2ELi4ELi3EEENS4_18smem_ptr_flag_bitsILi16EEENSV_INS5_IJNSA_ILi8EEESI_EEENS5_IJSI_SB_EEEEEEEvNS4_8identityENS4_13SM90_TMA_LOADES1D_vS1E_EENS_8epilogue10collective6detail29Sm90TmaWarpSpecializedAdapterINS1I_15DefaultEpilogueISK_SL_SL_NS1H_6thread17LinearCombinationISK_Li1EffLNS1M_9ScaleType4KindE0ELNS_15FloatRoundStyleE2ESK_EENS1_15EpilogueDefaultEEEEEvvEEEEvNT_6ParamsE)
	.align		4
        /*000c*/ 	.word	index@(__assertfail)
	.align		4
        /*0010*/ 	.word	0x00000000
	.align		4
        /*0014*/ 	.word	0xfffffffe
	.align		4
        /*0018*/ 	.word	0x00000000
	.align		4
        /*001c*/ 	.word	0xfffffffd
	.align		4
        /*0020*/ 	.word	0x00000000
	.align		4
        /*0024*/ 	.word	0xfffffffc


//--------------------- .nv.constant4             --------------------------
	.section	.nv.constant4,"a",@progbits
	.align	8
	.align		8
.nv.constant4:
        /*0000*/ 	.dword	__assertfail
	.align		8
        /*0008*/ 	.dword	__unnamed_1
	.align		8
        /*0010*/ 	.dword	_ZN39_INTERNAL_f142ae6f_4_k_cu_e0d73a1d_30844cuda3std3__45__cpo5beginE
	.align		8
        /*0018*/ 	.dword	_ZN39_INTERNAL_f142ae6f_4_k_cu_e0d73a1d_30844cuda3std3__45__cpo3endE
	.align		8
        /*0020*/ 	.dword	_ZN39_INTERNAL_f142ae6f_4_k_cu_e0d73a1d_30844cuda3std3__45__cpo6cbeginE
	.align		8
        /*0028*/ 	.dword	_ZN39_INTERNAL_f142ae6f_4_k_cu_e0d73a1d_30844cuda3std3__45__cpo4cendE
	.align		8
        /*0030*/ 	.dword	_ZN39_INTERNAL_f142ae6f_4_k_cu_e0d73a1d_30844cuda3std3__441_GLOBAL__N__f142ae6f_4_k_cu_e0d73a1d_30846ignoreE
	.align		8
        /*0038*/ 	.dword	_ZN39_INTERNAL_f142ae6f_4_k_cu_e0d73a1d_30844cuda3std3__419piecewise_constructE
	.align		8
        /*0040*/ 	.dword	_ZN39_INTERNAL_f142ae6f_4_k_cu_e0d73a1d_30844cuda3std3__48in_placeE
	.align		8
        /*0048*/ 	.dword	_ZN39_INTERNAL_f142ae6f_4_k_cu_e0d73a1d_30844cuda3std6ranges3__45__cpo4swapE
	.align		8
        /*0050*/ 	.dword	_ZN39_INTERNAL_f142ae6f_4_k_cu_e0d73a1d_30844cuda3std6ranges3__45__cpo9iter_moveE
	.align		8
        /*0058*/ 	.dword	_ZN39_INTERNAL_f142ae6f_4_k_cu_e0d73a1d_30844cute7productE
	.align		8
        /*0060*/ 	.dword	_ZN39_INTERNAL_f142ae6f_4_k_cu_e0d73a1d_30844cute1_E
	.align		8
        /*0068*/ 	.dword	$str$22
	.align		8
        /*0070*/ 	.dword	$str$23


//--------------------- .text._ZN7cutlass13device_kernelINS_4gemm6kernel13GemmUniversalIN4cute5tupleIJiiiiEEENS1_10collective13CollectiveMmaINS1_34MainloopSm90TmaGmmaWarpSpecializedILi4ENS5_IJNS4_1CILi1EEENSA_ILi2EEESB_EEENS1_35KernelTmaWarpSpecializedCooperativeEEENS5_IJNSA_ILi256EEENSA_ILi64EEENSA_ILi32EEEEEENS_6half_tENS5_IJlSB_lEEESK_SL_NS4_8TiledMMAINS4_8MMA_AtomIJNS4_4SM904GMMA25MMA_64x64x16_F32F16F16_SSILNSP_5MajorE0ELSR_0ELNSP_7ScaleInE1ELSS_1EEEEEENS4_6LayoutINS5_IJSC_SB_SB_EEENS5_IJSB_NSA_ILi0EEESX_EEEEENS5_IJNS4_10UnderscoreES10_S10_EEEEENS4_23SM90_TMA_LOAD_MULTICASTENS4_14ComposedLayoutINS4_7SwizzleILi2ELi4ELi3EEENS4_18smem_ptr_flag_bitsILi16EEENSV_INS5_IJNSA_ILi8EEESI_EEENS5_IJSI_SB_EEEEEEEvNS4_8identityENS4_13SM90_TMA_LOADES1D_vS1E_EENS_8epilogue10collective6detail29Sm90TmaWarpSpecializedAdapterINS1I_15DefaultEpilogueISK_SL_SL_NS1H_6thread17LinearCombinationISK_Li1EffLNS1M_9ScaleType4KindE0ELNS_15FloatRoundStyleE2ESK_EENS1_15EpilogueDefaultEEEEEvvEEEEvNT_6ParamsE --------------------------
	.section	.text._ZN7cutlass13device_kernelINS_4gemm6kernel13GemmUniversalIN4cute5tupleIJiiiiEEENS1_10collective13CollectiveMmaINS1_34MainloopSm90TmaGmmaWarpSpecializedILi4ENS5_IJNS4_1CILi1EEENSA_ILi2EEESB_EEENS1_35KernelTmaWarpSpecializedCooperativeEEENS5_IJNSA_ILi256EEENSA_ILi64EEENSA_ILi32EEEEEENS_6half_tENS5_IJlSB_lEEESK_SL_NS4_8TiledMMAINS4_8MMA_AtomIJNS4_4SM904GMMA25MMA_64x64x16_F32F16F16_SSILNSP_5MajorE0ELSR_0ELNSP_7ScaleInE1ELSS_1EEEEEENS4_6LayoutINS5_IJSC_SB_SB_EEENS5_IJSB_NSA_ILi0EEESX_EEEEENS5_IJNS4_10UnderscoreES10_S10_EEEEENS4_23SM90_TMA_LOAD_MULTICASTENS4_14ComposedLayoutINS4_7SwizzleILi2ELi4ELi3EEENS4_18smem_ptr_flag_bitsILi16EEENSV_INS5_IJNSA_ILi8EEESI_EEENS5_IJSI_SB_EEEEEEEvNS4_8identityENS4_13SM90_TMA_LOADES1D_vS1E_EENS_8epilogue10collective6detail29Sm90TmaWarpSpecializedAdapterINS1I_15DefaultEpilogueISK_SL_SL_NS1H_6thread17LinearCombinationISK_Li1EffLNS1M_9ScaleType4KindE0ELNS_15FloatRoundStyleE2ESK_EENS1_15EpilogueDefaultEEEEEvvEEEEvNT_6ParamsE,"ax",@progbits
	.align	128
.text._ZN7cutlass13device_kernelINS_4gemm6kernel13GemmUniversalIN4cute5tupleIJiiiiEEENS1_10collective13CollectiveMmaINS1_34MainloopSm90TmaGmmaWarpSpecializedILi4ENS5_IJNS4_1CILi1EEENSA_ILi2EEESB_EEENS1_35KernelTmaWarpSpecializedCooperativeEEENS5_IJNSA_ILi256EEENSA_ILi64EEENSA_ILi32EEEEEENS_6half_tENS5_IJlSB_lEEESK_SL_NS4_8TiledMMAINS4_8MMA_AtomIJNS4_4SM904GMMA25MMA_64x64x16_F32F16F16_SSILNSP_5MajorE0ELSR_0ELNSP_7ScaleInE1ELSS_1EEEEEENS4_6LayoutINS5_IJSC_SB_SB_EEENS5_IJSB_NSA_ILi0EEESX_EEEEENS5_IJNS4_10UnderscoreES10_S10_EEEEENS4_23SM90_TMA_LOAD_MULTICASTENS4_14ComposedLayoutINS4_7SwizzleILi2ELi4ELi3EEENS4_18smem_ptr_flag_bitsILi16EEENSV_INS5_IJNSA_ILi8EEESI_EEENS5_IJSI_SB_EEEEEEEvNS4_8identityENS4_13SM90_TMA_LOADES1D_vS1E_EENS_8epilogue10collective6detail29Sm90TmaWarpSpecializedAdapterINS1I_15DefaultEpilogueISK_SL_SL_NS1H_6thread17LinearCombinationISK_Li1EffLNS1M_9ScaleType4KindE0ELNS_15FloatRoundStyleE2ESK_EENS1_15EpilogueDefaultEEEEEvvEEEEvNT_6ParamsE:
        .type           _ZN7cutlass13device_kernelINS_4gemm6kernel13GemmUniversalIN4cute5tupleIJiiiiEEENS1_10collective13CollectiveMmaINS1_34MainloopSm90TmaGmmaWarpSpecializedILi4ENS5_IJNS4_1CILi1EEENSA_ILi2EEESB_EEENS1_35KernelTmaWarpSpecializedCooperativeEEENS5_IJNSA_ILi256EEENSA_ILi64EEENSA_ILi32EEEEEENS_6half_tENS5_IJlSB_lEEESK_SL_NS4_8TiledMMAINS4_8MMA_AtomIJNS4_4SM904GMMA25MMA_64x64x16_F32F16F16_SSILNSP_5MajorE0ELSR_0ELNSP_7ScaleInE1ELSS_1EEEEEENS4_6LayoutINS5_IJSC_SB_SB_EEENS5_IJSB_NSA_ILi0EEESX_EEEEENS5_IJNS4_10UnderscoreES10_S10_EEEEENS4_23SM90_TMA_LOAD_MULTICASTENS4_14ComposedLayoutINS4_7SwizzleILi2ELi4ELi3EEENS4_18smem_ptr_flag_bitsILi16EEENSV_INS5_IJNSA_ILi8EEESI_EEENS5_IJSI_SB_EEEEEEEvNS4_8identityENS4_13SM90_TMA_LOADES1D_vS1E_EENS_8epilogue10collective6detail29Sm90TmaWarpSpecializedAdapterINS1I_15DefaultEpilogueISK_SL_SL_NS1H_6thread17LinearCombinationISK_Li1EffLNS1M_9ScaleType4KindE0ELNS_15FloatRoundStyleE2ESK_EENS1_15EpilogueDefaultEEEEEvvEEEEvNT_6ParamsE,@function
        .size           _ZN7cutlass13device_kernelINS_4gemm6kernel13GemmUniversalIN4cute5tupleIJiiiiEEENS1_10collective13CollectiveMmaINS1_34MainloopSm90TmaGmmaWarpSpecializedILi4ENS5_IJNS4_1CILi1EEENSA_ILi2EEESB_EEENS1_35KernelTmaWarpSpecializedCooperativeEEENS5_IJNSA_ILi256EEENSA_ILi64EEENSA_ILi32EEEEEENS_6half_tENS5_IJlSB_lEEESK_SL_NS4_8TiledMMAINS4_8MMA_AtomIJNS4_4SM904GMMA25MMA_64x64x16_F32F16F16_SSILNSP_5MajorE0ELSR_0ELNSP_7ScaleInE1ELSS_1EEEEEENS4_6LayoutINS5_IJSC_SB_SB_EEENS5_IJSB_NSA_ILi0EEESX_EEEEENS5_IJNS4_10UnderscoreES10_S10_EEEEENS4_23SM90_TMA_LOAD_MULTICASTENS4_14ComposedLayoutINS4_7SwizzleILi2ELi4ELi3EEENS4_18smem_ptr_flag_bitsILi16EEENSV_INS5_IJNSA_ILi8EEESI_EEENS5_IJSI_SB_EEEEEEEvNS4_8identityENS4_13SM90_TMA_LOADES1D_vS1E_EENS_8epilogue10collective6detail29Sm90TmaWarpSpecializedAdapterINS1I_15DefaultEpilogueISK_SL_SL_NS1H_6thread17LinearCombinationISK_Li1EffLNS1M_9ScaleType4KindE0ELNS_15FloatRoundStyleE2ESK_EENS1_15EpilogueDefaultEEEEEvvEEEEvNT_6ParamsE,(.L_x_195 - _ZN7cutlass13device_kernelINS_4gemm6kernel13GemmUniversalIN4cute5tupleIJiiiiEEENS1_10collective13CollectiveMmaINS1_34MainloopSm90TmaGmmaWarpSpecializedILi4ENS5_IJNS4_1CILi1EEENSA_ILi2EEESB_EEENS1_35KernelTmaWarpSpecializedCooperativeEEENS5_IJNSA_ILi256EEENSA_ILi64EEENSA_ILi32EEEEEENS_6half_tENS5_IJlSB_lEEESK_SL_NS4_8TiledMMAINS4_8MMA_AtomIJNS4_4SM904GMMA25MMA_64x64x16_F32F16F16_SSILNSP_5MajorE0ELSR_0ELNSP_7ScaleInE1ELSS_1EEEEEENS4_6LayoutINS5_IJSC_SB_SB_EEENS5_IJSB_NSA_ILi0EEESX_EEEEENS5_IJNS4_10UnderscoreES10_S10_EEEEENS4_23SM90_TMA_LOAD_MULTICASTENS4_14ComposedLayoutINS4_7SwizzleILi2ELi4ELi3EEENS4_18smem_ptr_flag_bitsILi16EEENSV_INS5_IJNSA_ILi8EEESI_EEENS5_IJSI_SB_EEEEEEEvNS4_8identityENS4_13SM90_TMA_LOADES1D_vS1E_EENS_8epilogue10collective6detail29Sm90TmaWarpSpecializedAdapterINS1I_15DefaultEpilogueISK_SL_SL_NS1H_6thread17LinearCombinationISK_Li1EffLNS1M_9ScaleType4KindE0ELNS_15FloatRoundStyleE2ESK_EENS1_15EpilogueDefaultEEEEEvvEEEEvNT_6ParamsE)
        .other          _ZN7cutlass13device_kernelINS_4gemm6kernel13GemmUniversalIN4cute5tupleIJiiiiEEENS1_10collective13CollectiveMmaINS1_34MainloopSm90TmaGmmaWarpSpecializedILi4ENS5_IJNS4_1CILi1EEENSA_ILi2EEESB_EEENS1_35KernelTmaWarpSpecializedCooperativeEEENS5_IJNSA_ILi256EEENSA_ILi64EEENSA_ILi32EEEEEENS_6half_tENS5_IJlSB_lEEESK_SL_NS4_8TiledMMAINS4_8MMA_AtomIJNS4_4SM904GMMA25MMA_64x64x16_F32F16F16_SSILNSP_5MajorE0ELSR_0ELNSP_7ScaleInE1ELSS_1EEEEEENS4_6LayoutINS5_IJSC_SB_SB_EEENS5_IJSB_NSA_ILi0EEESX_EEEEENS5_IJNS4_10UnderscoreES10_S10_EEEEENS4_23SM90_TMA_LOAD_MULTICASTENS4_14ComposedLayoutINS4_7SwizzleILi2ELi4ELi3EEENS4_18smem_ptr_flag_bitsILi16EEENSV_INS5_IJNSA_ILi8EEESI_EEENS5_IJSI_SB_EEEEEEEvNS4_8identityENS4_13SM90_TMA_LOADES1D_vS1E_EENS_8epilogue10collective6detail29Sm90TmaWarpSpecializedAdapterINS1I_15DefaultEpilogueISK_SL_SL_NS1H_6thread17LinearCombinationISK_Li1EffLNS1M_9ScaleType4KindE0ELNS_15FloatRoundStyleE2ESK_EENS1_15EpilogueDefaultEEEEEvvEEEEvNT_6ParamsE,@"STO_CUDA_ENTRY STV_DEFAULT"
_ZN7cutlass13device_kernelINS_4gemm6kernel13GemmUniversalIN4cute5tupleIJiiiiEEENS1_10collective13CollectiveMmaINS1_34MainloopSm90TmaGmmaWarpSpecializedILi4ENS5_IJNS4_1CILi1EEENSA_ILi2EEESB_EEENS1_35KernelTmaWarpSpecializedCooperativeEEENS5_IJNSA_ILi256EEENSA_ILi64EEENSA_ILi32EEEEEENS_6half_tENS5_IJlSB_lEEESK_SL_NS4_8TiledMMAINS4_8MMA_AtomIJNS4_4SM904GMMA25MMA_64x64x16_F32F16F16_SSILNSP_5MajorE0ELSR_0ELNSP_7ScaleInE1ELSS_1EEEEEENS4_6LayoutINS5_IJSC_SB_SB_EEENS5_IJSB_NSA_ILi0EEESX_EEEEENS5_IJNS4_10UnderscoreES10_S10_EEEEENS4_23SM90_TMA_LOAD_MULTICASTENS4_14ComposedLayoutINS4_7SwizzleILi2ELi4ELi3EEENS4_18smem_ptr_flag_bitsILi16EEENSV_INS5_IJNSA_ILi8EEESI_EEENS5_IJSI_SB_EEEEEEEvNS4_8identityENS4_13SM90_TMA_LOADES1D_vS1E_EENS_8epilogue10collective6detail29Sm90TmaWarpSpecializedAdapterINS1I_15DefaultEpilogueISK_SL_SL_NS1H_6thread17LinearCombinationISK_Li1EffLNS1M_9ScaleType4KindE0ELNS_15FloatRoundStyleE2ESK_EENS1_15EpilogueDefaultEEEEEvvEEEEvNT_6ParamsE:
[----:B------:R-:W0:Y:S01]  /*0000*/  LDC R1, c[0x0][0x28] ;  /* 0x00000a00ff017b82 */ /* 0x000e220000000800 */
[----:B------:R-:W1:Y:S01]  /*0010*/  S2R R97, SR_TID.X ;  /* 0x0000000000617919 */ /* 0x000e620000002100 */
[----:B------:R-:W-:Y:S01]  /*0020*/  ELECT P0, URZ, PT ;  /* 0x00000000003f782f */ /* 0x000fe20003800000 */
[----:B------:R-:W-:Y:S01]  /*0030*/  BSSY B0, `(.L_x_0) ;  /* 0x000000f000007945 */ /* 0x000fe20003800000 */
[--C-:B-1----:R-:W-:Y:S02]  /*0040*/  SHF.R.U32.HI R0, RZ, 0x5, R97.reuse ;  /* 0x00000005ff007819 */ /* 0x102fe40000011661 */
[----:B------:R-:W-:-:S03]  /*0050*/  SHF.R.U32.HI R6, RZ, 0x7, R97 ;  /* 0x00000007ff067819 */ /* 0x000fc60000011661 */
[----:B------:R-:W1:Y:S04]  /*0060*/  SHFL.IDX PT, R3, R0, RZ, 0x1f ;  /* 0x00001fff00037589 */ /* 0x000e6800000e0000 */
[----:B------:R2:W3:Y:S01]  /*0070*/  SHFL.IDX PT, R2, R6, RZ, 0x1f ;  /* 0x00001fff06027589 */ /* 0x0004e200000e0000 */
[----:B-1----:R-:W-:-:S13]  /*0080*/  ISETP.NE.OR P0, PT, R3, RZ, !P0 ;  /* 0x000000ff0300720c */ /* 0x002fda0004705670 */
[----:B0-23--:R-:W-:Y:S05]  /*0090*/  @P0 BRA `(.L_x_1) ;  /* 0x0000000000200947 */ /* 0x00dfea0003800000 */
[----:B------:R-:W-:Y:S02]  /*00a0*/  ULDC.64 UR4, c[0x0][0x198] ;  /* 0x0000660000047ab9 */ /* 0x000fe40000000a00 */
[----:B------:R-:W-:Y:S02]  /*00b0*/  UIADD3 UR6, UP0, UR4, 0xf0, URZ ;  /* 0x000000f004067890 */ /* 0x000fe4000ff1e03f */
[----:B------:R-:W-:Y:S02]  /*00c0*/  UIADD3 UR4, UP1, UR4, 0x1f0, URZ ;  /* 0x000001f004047890 */ /* 0x000fe4000ff3e03f */
[----:B------:R-:W-:Y:S02]  /*00d0*/  UIADD3.X UR7, URZ, UR5, URZ, UP0, !UPT ;  /* 0x000000053f077290 */ /* 0x000fe400087fe43f */
[----:B------:R-:W-:-:S07]  /*00e0*/  UIADD3.X UR5, URZ, UR5, URZ, UP1, !UPT ;  /* 0x000000053f057290 */ /* 0x000fce0008ffe43f */
[----:B------:R0:W-:Y:S02]  /*00f0*/  UTMACCTL.PF [UR6] ;  /* 0x00000000060079b9 */ /* 0x0001e40008040000 */
[----:B------:R0:W-:Y:S02]  /*0100*/  UTMACCTL.PF [UR4] ;  /* 0x00000000040079b9 */ /* 0x0001e40008040000 */
[----:B0-----:R-:W-:Y:S01]  /*0110*/  NOP ;  /* 0x0000000000007918 */ /* 0x001fe20000000000 */
.L_x_1:
[----:B------:R-:W-:Y:S05]  /*0120*/  BSYNC B0 ;  /* 0x0000000000007941 */ /* 0x000fea0003800000 */
.L_x_0:
[----:B------:R-:W0:Y:S02]  /*0130*/  SHFL.IDX PT, R5, R0, RZ, 0x1f ;  /* 0x00001fff00057589 */ /* 0x000e2400000e0000 */
[----:B0-----:R-:W-:-:S13]  /*0140*/  ISETP.NE.AND P0, PT, R5, RZ, PT ;  /* 0x000000ff0500720c */ /* 0x001fda0003f05270 */
[----:B------:R-:W-:Y:S05]  /*0150*/  @P0 BRA `(.L_x_2) ;  /* 0x0000000000580947 */ /* 0x000fea0003800000 */
[----:B------:R-:W0:Y:S01]  /*0160*/  S2UR UR8, SR_CgaCtaId ;  /* 0x00000000000879c3 */ /* 0x000e220000008800 */
[----:B------:R-:W-:Y:S01]  /*0170*/  UMOV UR4, 0x400 ;  /* 0x0000040000047882 */ /* 0x000fe20000000000 */
[----:B------:R-:W-:Y:S01]  /*0180*/  UMOV UR5, 0x1 ;  /* 0x0000000100057882 */ /* 0x000fe20000000000 */
[----:B------:R-:W-:Y:S01]  /*0190*/  UMOV UR6, 0x4 ;  /* 0x0000000400067882 */ /* 0x000fe20000000000 */
[----:B------:R-:W-:Y:S01]  /*01a0*/  ELECT P0, URZ, PT ;  /* 0x00000000003f782f */ /* 0x000fe20003800000 */
[----:B------:R-:W-:-:S04]  /*01b0*/  UIADD3 UR6, -UR6, 0x100000, URZ ;  /* 0x0010000006067890 */ /* 0x000fc8000fffe13f */
[----:B------:R-:W-:Y:S02]  /*01c0*/  USHF.L.U32 UR7, UR6, 0xb, URZ ;  /* 0x0000000b06077899 */ /* 0x000fe4000800063f */
[----:B------:R-:W-:Y:S02]  /*01d0*/  USHF.L.U32 UR6, UR6, 0x1, URZ ;  /* 0x0000000106067899 */ /* 0x000fe4000800063f */
[----:B0-----:R-:W-:Y:S02]  /*01e0*/  ULEA UR8, UR8, UR4, 0x18 ;  /* 0x0000000408087291 */ /* 0x001fe4000f8ec03f */
[----:B------:R-:W-:-:S04]  /*01f0*/  UIADD3 UR4, -UR5, 0x100000, URZ ;  /* 0x0010000005047890 */ /* 0x000fc8000fffe13f */
[----:B------:R-:W-:Y:S02]  /*0200*/  USHF.L.U32 UR5, UR4, 0xb, URZ ;  /* 0x0000000b04057899 */ /* 0x000fe4000800063f */
[----:B------:R-:W-:Y:S01]  /*0210*/  USHF.L.U32 UR4, UR4, 0x1, URZ ;  /* 0x0000000104047899 */ /* 0x000fe2000800063f */
[----:B------:R-:W0:Y:S11]  /*0220*/  FENCE.VIEW.ASYNC.S ;  /* 0x00000000000073c6 */ /* 0x000e360000000000 */
[----:B0-----:R0:W1:Y:S01]  /*0230*/  SYNCS.EXCH.64 URZ, [UR8], UR4 ;  /* 0x00000004083f75b2 */ /* 0x0010620008000100 */
[----:B------:R0:W2:Y:S01]  /*0240*/  SYNCS.EXCH.64 URZ, [UR8+0x20], UR6 ;  /* 0x00002006083f75b2 */ /* 0x0000a20008000100 */
[----:B------:R0:W3:Y:S01]  /*0250*/  SYNCS.EXCH.64 URZ, [UR8+0x8], UR4 ;  /* 0x00000804083f75b2 */ /* 0x0000e20008000100 */
[----:B------:R0:W4:Y:S01]  /*0260*/  SYNCS.EXCH.64 URZ, [UR8+0x28], UR6 ;  /* 0x00002806083f75b2 */ /* 0x0001220008000100 */
[----:B------:R0:W0:Y:S01]  /*0270*/  SYNCS.EXCH.64 URZ, [UR8+0x10], UR4 ;  /* 0x00001004083f75b2 */ /* 0x0000220008000100 */
[----:B------:R0:W0:Y:S01]  /*0280*/  SYNCS.EXCH.64 URZ, [UR8+0x30], UR6 ;  /* 0x00003006083f75b2 */ /* 0x0000220008000100 */
[----:B------:R0:W0:Y:S01]  /*0290*/  SYNCS.EXCH.64 URZ, [UR8+0x18], UR4 ;  /* 0x00001804083f75b2 */ /* 0x0000220008000100 */
[----:B------:R0:W0:Y:S01]  /*02a0*/  SYNCS.EXCH.64 URZ, [UR8+0x38], UR6 ;  /* 0x00003806083f75b2 */ /* 0x0000220008000100 */
[----:B------:R-:W-:Y:S01]  /*02b0*/  NOP ;  /* 0x0000000000007918 */ /* 0x000fe20000000000 */
.L_x_2:
[----:B------:R-:W5:Y:S01]  /*02c0*/  SHFL.IDX PT, R0, R0, RZ, 0x1f ;  /* 0x00001fff00007589 */ /* 0x000f6200000e0000 */
[----:B------:R-:W-:Y:S01]  /*02d0*/  SHF.R.S32.HI R8, RZ, 0x1f, R97 ;  /* 0x0000001fff087819 */ /* 0x000fe20000011461 */
[----:B0-----:R-:W0:Y:S01]  /*02e0*/  S2UR UR8, SR_CTAID.X ;  /* 0x00000000000879c3 */ /* 0x001e220000002500 */
[----:B------:R-:W-:Y:S01]  /*02f0*/  ELECT P0, URZ, PT ;  /* 0x00000000003f782f */ /* 0x000fe20003800000 */
[----:B------:R-:W1:Y:S01]  /*0300*/  S2R R4, SR_CTAID.Y ;  /* 0x0000000000047919 */ /* 0x000e620000002600 */
[----:B------:R-:W-:Y:S01]  /*0310*/  LEA.HI R8, R8, R97, RZ, 0x7 ;  /* 0x0000006108087211 */ /* 0x000fe200078f38ff */
[----:B------:R-:W-:Y:S01]  /*0320*/  ULDC UR4, c[0x0][0x154] ;  /* 0x0000550000047ab9 */ /* 0x000fe20000000800 */
[----:B------:R-:W-:Y:S01]  /*0330*/  SHF.R.S32.HI R10, RZ, 0x1f, R5 ;  /* 0x0000001fff0a7819 */ /* 0x000fe20000011405 */
[----:B------:R-:W-:Y:S01]  /*0340*/  NOP ;  /* 0x0000000000007918 */ /* 0x000fe20000000000 */
[----:B------:R-:W-:Y:S01]  /*0350*/  LOP3.LUT R8, R8, 0xffffff80, RZ, 0xc0, !PT ;  /* 0xffffff8008087812 */ /* 0x000fe200078ec0ff */
[----:B------:R-:W2:Y:S01]  /*0360*/  LDC R14, c[0x0][0x140] ;  /* 0x00005000ff0e7b82 */ /* 0x000ea20000000800 */
[----:B------:R-:W-:Y:S01]  /*0370*/  LEA.HI R10, R10, R5, RZ, 0x2 ;  /* 0x000000050a0a7211 */ /* 0x000fe200078f10ff */
[----:B------:R-:W-:-:S02]  /*0380*/  NOP ;  /* 0x0000000000007918 */ /* 0x000fc40000000000 */
[----:B------:R-:W-:Y:S01]  /*0390*/  IMAD.IADD R8, R97, 0x1, -R8 ;  /* 0x0000000161087824 */ /* 0x000fe200078e0a08 */
[----:B------:R-:W-:-:S03]  /*03a0*/  LOP3.LUT R10, R10, 0x3ffffffc, RZ, 0xc0, !PT ;  /* 0x3ffffffc0a0a7812 */ /* 0x000fc600078ec0ff */
[----:B------:R-:W3:Y:S01]  /*03b0*/  LDC R12, c[0x0][0x144] ;  /* 0x00005100ff0c7b82 */ /* 0x000ee20000000800 */
[----:B------:R-:W-:Y:S01]  /*03c0*/  SHF.R.S32.HI R7, RZ, 0x1f, R8 ;  /* 0x0000001fff077819 */ /* 0x000fe20000011408 */
[----:B------:R-:W-:Y:S01]  /*03d0*/  IMAD.IADD R10, R5, 0x1, -R10 ;  /* 0x00000001050a7824 */ /* 0x000fe200078e0a0a */
[----:B------:R-:W-:Y:S02]  /*03e0*/  LOP3.LUT P2, RZ, R8, 0x7, RZ, 0xc0, !PT ;  /* 0x0000000708ff7812 */ /* 0x000fe4000784c0ff */
[----:B------:R-:W-:Y:S01]  /*03f0*/  LEA.HI R7, R7, R8, RZ, 0x3 ;  /* 0x0000000807077211 */ /* 0x000fe200078f18ff */
[----:B------:R-:W-:Y:S01]  /*0400*/  VIADD R8, R2, 0xffffffff ;  /* 0xffffffff02087836 */ /* 0x000fe20000000000 */
[----:B-----5:R-:W-:Y:S02]  /*0410*/  ISETP.NE.OR P0, PT, R0, RZ, !P0 ;  /* 0x000000ff0000720c */ /* 0x020fe40004705670 */
[--C-:B------:R-:W-:Y:S02]  /*0420*/  SHF.R.S32.HI R0, RZ, 0x3, R7.reuse ;  /* 0x00000003ff007819 */ /* 0x100fe40000011407 */
[----:B------:R-:W-:-:S02]  /*0430*/  SHF.R.S32.HI R7, RZ, 0x1f, R7 ;  /* 0x0000001fff077819 */ /* 0x000fc40000011407 */
[----:B0-----:R-:W-:Y:S02]  /*0440*/  I2FP.F32.U32 R11, UR8 ;  /* 0x00000008000b7c45 */ /* 0x001fe40008201000 */
[----:B------:R-:W-:Y:S02]  /*0450*/  LEA.HI R7, R7, R0, RZ, 0x2 ;  /* 0x0000000007077211 */ /* 0x000fe400078f10ff */
[----:B--2---:R-:W-:Y:S02]  /*0460*/  ISETP.EQ.U32.AND P3, PT, R14, 0x1, PT ;  /* 0x000000010e00780c */ /* 0x004fe40003f62070 */
[----:B-1----:R-:W-:Y:S01]  /*0470*/  I2FP.F32.U32 R9, R4 ;  /* 0x0000000400097245 */ /* 0x002fe20000201000 */
[----:B------:R-:W-:Y:S01]  /*0480*/  VOTEU.ALL UP0, P0 ;  /* 0x00000000003f7886 */ /* 0x000fe20000000000 */
[----:B------:R-:W-:Y:S01]  /*0490*/  LOP3.LUT R7, R7, 0xfffffffc, RZ, 0xc0, !PT ;  /* 0xfffffffc07077812 */ /* 0x000fe200078ec0ff */
[----:B------:R-:W-:Y:S01]  /*04a0*/  VOTEU.ALL UP1, P0 ;  /* 0x00000000003f7886 */ /* 0x000fe20000020000 */
[----:B------:R-:W-:Y:S01]  /*04b0*/  ISETP.GE.U32.AND P5, PT, R8, 0x2, PT ;  /* 0x000000020800780c */ /* 0x000fe20003fa6070 */
[----:B------:R-:W-:Y:S01]  /*04c0*/  FMUL R13, R9, UR4 ;  /* 0x00000004090d7c20 */ /* 0x000fe20008400000 */
[----:B------:R-:W0:Y:S01]  /*04d0*/  @!UP0 S2UR UR7, SR_CgaCtaId ;  /* 0x00000000000789c3 */ /* 0x000e220000008800 */
[----:B------:R-:W-:Y:S01]  /*04e0*/  ULDC UR4, c[0x0][0x150] ;  /* 0x0000540000047ab9 */ /* 0x000fe20000000800 */
[----:B------:R-:W-:-:S02]  /*04f0*/  IMAD.IADD R7, R0, 0x1, -R7 ;  /* 0x0000000100077824 */ /* 0x000fc400078e0a07 */
[----:B------:R-:W-:Y:S01]  /*0500*/  FMUL R11, R11, UR4 ;  /* 0x000000040b0b7c20 */ /* 0x000fe20008400000 */
[----:B------:R-:W-:Y:S01]  /*0510*/  SHF.R.S32.HI R0, RZ, 0x1f, R3 ;  /* 0x0000001fff007819 */ /* 0x000fe20000011403 */
[----:B------:R-:W1:Y:S01]  /*0520*/  F2I.U32.TRUNC.NTZ R13, R13 ;  /* 0x0000000d000d7305 */ /* 0x000e62000020f000 */
[----:B------:R-:W-:Y:S01]  /*0530*/  IMAD R7, R10, 0x4, R7 ;  /* 0x000000040a077824 */ /* 0x000fe200078e0207 */
[----:B------:R-:W-:Y:S01]  /*0540*/  UMOV UR4, 0x20 ;  /* 0x0000002000047882 */ /* 0x000fe20000000000 */
[----:B------:R-:W2:Y:S01]  /*0550*/  LDC R9, c[0x0][0x148] ;  /* 0x00005200ff097b82 */ /* 0x000ea20000000800 */
[----:B------:R-:W-:Y:S01]  /*0560*/  LEA.HI R0, R0, R3, RZ, 0x2 ;  /* 0x0000000300007211 */ /* 0x000fe200078f10ff */
[----:B------:R-:W-:Y:S01]  /*0570*/  IMAD.SHL.U32 R10, R7, 0x4, RZ ;  /* 0x00000004070a7824 */ /* 0x000fe200078e00ff */
[----:B------:R-:W-:Y:S01]  /*0580*/  @!UP0 UMOV UR6, 0x400 ;  /* 0x0000040000068882 */ /* 0x000fe20000000000 */
[----:B------:R-:W-:-:S04]  /*0590*/  @!UP0 UIADD3 UR4, -UR4, 0x100000, URZ ;  /* 0x0010000004048890 */ /* 0x000fc8000fffe13f */
[----:B------:R-:W-:Y:S02]  /*05a0*/  @!UP0 USHF.L.U32 UR5, UR4, 0xb, URZ ;  /* 0x0000000b04058899 */ /* 0x000fe4000800063f */
[----:B------:R-:W-:Y:S01]  /*05b0*/  @!UP0 USHF.L.U32 UR4, UR4, 0x1, URZ ;  /* 0x0000000104048899 */ /* 0x000fe2000800063f */
[----:B------:R-:W5:Y:S01]  /*05c0*/  F2I.U32.TRUNC.NTZ R11, R11 ;  /* 0x0000000b000b7305 */ /* 0x000f62000020f000 */
[----:B------:R-:W-:Y:S02]  /*05d0*/  LOP3.LUT R0, R0, 0xfffffffc, RZ, 0xc0, !PT ;  /* 0xfffffffc00007812 */ /* 0x000fe400078ec0ff */
[----:B------:R-:W-:-:S03]  /*05e0*/  LOP3.LUT R19, R7, 0xc, R10, 0x78, !PT ;  /* 0x0000000c07137812 */ /* 0x000fc600078e780a */
[----:B------:R-:W-:Y:S02]  /*05f0*/  IMAD.IADD R3, R3, 0x1, -R0 ;  /* 0x0000000103037824 */ /* 0x000fe400078e0a00 */
[----:B-1----:R-:W-:Y:S01]  /*0600*/  IMAD.MOV R22, RZ, RZ, -R13 ;  /* 0x000000ffff167224 */ /* 0x002fe200078e0a0d */
[----:B0-----:R-:W-:Y:S02]  /*0610*/  @!UP0 ULEA UR6, UR7, UR6, 0x18 ;  /* 0x0000000607068291 */ /* 0x001fe4000f8ec03f */
[----:B------:R-:W-:Y:S01]  /*0620*/  ISETP.NE.AND P1, PT, R3, 0x3, PT ;  /* 0x000000030300780c */ /* 0x000fe20003f25270 */
[----:B------:R-:W-:Y:S01]  /*0630*/  VOTEU.ALL UP0, P0 ;  /* 0x00000000003f7886 */ /* 0x000fe20000000000 */
[----:B------:R-:W-:Y:S01]  /*0640*/  ISETP.LT.U32.AND P0, PT, R19, 0x2, !P2 ;  /* 0x000000021300780c */ /* 0x000fe20005701070 */
[----:B-----5:R-:W-:Y:S01]  /*0650*/  IMAD.MOV R11, RZ, RZ, -R11 ;  /* 0x000000ffff0b7224 */ /* 0x020fe200078e0a0b */
[----:B------:R-:W-:Y:S02]  /*0660*/  ISETP.EQ.OR P1, PT, R3, RZ, !P1 ;  /* 0x000000ff0300720c */ /* 0x000fe40004f22670 */
[C---:B------:R-:W-:Y:S01]  /*0670*/  ISETP.NE.AND P2, PT, R2.reuse, RZ, PT ;  /* 0x000000ff0200720c */ /* 0x040fe20003f45270 */
[----:B--2---:R-:W-:Y:S01]  /*0680*/  IMAD R0, R9, R22, R4 ;  /* 0x0000001609007224 */ /* 0x004fe200078e0204 */
[----:B------:R-:W-:Y:S01]  /*0690*/  ISETP.EQ.AND P1, PT, R2, RZ, P1 ;  /* 0x000000ff0200720c */ /* 0x000fe20000f22270 */
[----:B---3--:R-:W-:Y:S01]  /*06a0*/  IMAD R7, R12, R11, UR8 ;  /* 0x000000080c077e24 */ /* 0x008fe2000f8e020b */
[----:B------:R-:W0:Y:S02]  /*06b0*/  FENCE.VIEW.ASYNC.S ;  /* 0x00000000000073c6 */ /* 0x000e240000000000 */
[----:B0-----:R0:W1:Y:S01]  /*06c0*/  @!UP0 SYNCS.EXCH.64 URZ, [UR6+0x50], UR4 ;  /* 0x00005004063f85b2 */ /* 0x0010620008000100 */
[----:B------:R-:W-:-:S02]  /*06d0*/  ISETP.NE.AND P4, PT, R0, R19, PT ;  /* 0x000000130000720c */ /* 0x000fc40003f85270 */
[----:B------:R-:W-:Y:S02]  /*06e0*/  SEL R18, RZ, 0x1, !P1 ;  /* 0x00000001ff127807 */ /* 0x000fe40004800000 */
[----:B------:R-:W-:Y:S02]  /*06f0*/  ISETP.EQ.OR P4, PT, R7, RZ, !P4 ;  /* 0x000000ff0700720c */ /* 0x000fe40006782670 */
[----:B------:R-:W-:Y:S02]  /*0700*/  LOP3.LUT R0, R97, 0x7f, RZ, 0xc0, !PT ;  /* 0x0000007f61007812 */ /* 0x000fe400078ec0ff */
[----:B------:R-:W-:Y:S02]  /*0710*/  PLOP3.LUT P0, PT, P0, P4, PT, 0x80, 0x0 ;  /* 0x000000000000781c */ /* 0x000fe40000709070 */
[----:B------:R-:W-:Y:S02]  /*0720*/  SEL R18, R18, 0x2, P5 ;  /* 0x0000000212127807 */ /* 0x000fe40002800000 */
[----:B------:R-:W-:Y:S01]  /*0730*/  P2R R114, PR, RZ, 0x1 ;  /* 0x00000001ff727803 */ /* 0x000fe20000000000 */
[----:B------:R0:W2:Y:S01]  /*0740*/  @!UP1 SYNCS.EXCH.64 URZ, [UR6+0x58], UR4 ;  /* 0x00005804063f95b2 */ /* 0x0000a20008000100 */
[----:B------:R-:W-:Y:S01]  /*0750*/  NOP ;  /* 0x0000000000007918 */ /* 0x000fe20000000000 */
[----:B------:R-:W-:Y:S06]  /*0760*/  @!P3 BRA `(.L_x_3) ;  /* 0x000000000008b947 */ /* 0x000fec0003800000 */
[----:B-12-4-:R-:W-:Y:S01]  /*0770*/  UCGABAR_ARV ;  /* 0x00000000000079c7 */ /* 0x016fe20008000000 */
[----:B------:R-:W-:Y:S05]  /*0780*/  BRA `(.L_x_4) ;  /* 0x0000000000047947 */ /* 0x000fea0003800000 */
.L_x_3:
[----:B-12-4-:R-:W-:Y:S01]  /*0790*/  NOP ;  /* 0x0000000000007918 */ /* 0x016fe20000000000 */
.L_x_4:
[----:B------:R-:W1:Y:S01]  /*07a0*/  LDC R2, c[0x0][0x65c] ;  /* 0x00019700ff027b82 */ /* 0x000e620000000800 */
[----:B------:R-:W-:Y:S01]  /*07b0*/  LOP3.LUT R5, R5, 0xffffefff, RZ, 0xc0, !PT ;  /* 0xffffefff05057812 */ /* 0x000fe200078ec0ff */
[----:B------:R-:W-:Y:S02]  /*07c0*/  IMAD.U32 R10, RZ, RZ, UR8 ;  /* 0x00000008ff0a7e24 */ /* 0x000fe4000f8e00ff */
[----:B------:R-:W-:Y:S01]  /*07d0*/  IMAD.MOV.U32 R11, RZ, RZ, RZ ;  /* 0x000000ffff0b7224 */ /* 0x000fe200078e00ff */
[----:B-1----:R-:W-:-:S13]  /*07e0*/  ISETP.NE.AND P1, PT, R2, 0x1, PT ;  /* 0x000000010200780c */ /* 0x002fda0003f25270 */
[----:B------:R-:W1:Y:S01]  /*07f0*/  @P1 LDC R17, c[0x0][0x10] ;  /* 0x00000400ff111b82 */ /* 0x000e620000000800 */
[----:B------:R-:W-:Y:S01]  /*0800*/  @P1 LOP3.LUT R5, R5, 0x1000, RZ, 0xfc, !PT ;  /* 0x0000100005051812 */ /* 0x000fe200078efcff */
[----:B------:R-:W-:Y:S02]  /*0810*/  @P1 IMAD.MOV.U32 R5, RZ, RZ, RZ ;  /* 0x000000ffff051224 */ /* 0x000fe400078e00ff */
[----:B------:R-:W-:-:S04]  /*0820*/  @P1 IMAD.MOV.U32 R15, RZ, RZ, RZ ;  /* 0x000000ffff0f1224 */ /* 0x000fc800078e00ff */
[----:B------:R-:W2:Y:S01]  /*0830*/  @!P1 LDC R13, c[0x0][0xc] ;  /* 0x00000300ff0d9b82 */ /* 0x000ea20000000800 */
[----:B0-----:R-:W-:Y:S01]  /*0840*/  ULDC UR4, c[0x0][0xc] ;  /* 0x0000030000047ab9 */ /* 0x001fe20000000800 */
[----:B------:R-:W-:Y:S01]  /*0850*/  ULDC UR5, c[0x0][0x10] ;  /* 0x0000040000057ab9 */ /* 0x000fe20000000800 */
[----:B------:R-:W-:Y:S01]  /*0860*/  ULDC UR6, c[0x0][0x14] ;  /* 0x0000050000067ab9 */ /* 0x000fe20000000800 */
[----:B------:R-:W-:-:S04]  /*0870*/  UIMAD.WIDE.U32 UR4, UR4, UR5, URZ ;  /* 0x00000005040472a5 */ /* 0x000fc8000f8e003f */
[----:B------:R-:W-:Y:S02]  /*0880*/  UIMAD.WIDE.U32 UR36, UR4, UR6, URZ ;  /* 0x00000006042472a5 */ /* 0x000fe4000f8e003f */
[----:B------:R-:W-:-:S04]  /*0890*/  UIMAD UR42, UR5, UR6, URZ ;  /* 0x00000006052a72a4 */ /* 0x000fc8000f8e023f */
[----:B------:R-:W-:Y:S01]  /*08a0*/  UIADD3 UR42, UR37, UR42, URZ ;  /* 0x0000002a252a7290 */ /* 0x000fe2000fffe03f */
[----:B-1----:R-:W-:-:S04]  /*08b0*/  @P1 IMAD.WIDE.U32 R16, R17, UR8, R4 ;  /* 0x0000000811101c25 */ /* 0x002fc8000f8e0004 */
[----:B------:R-:W-:Y:S02]  /*08c0*/  @P1 IMAD.IADD R17, R17, 0x1, R15 ;  /* 0x0000000111111824 */ /* 0x000fe400078e020f */
[----:B--2---:R-:W-:-:S04]  /*08d0*/  @!P1 IMAD.WIDE.U32 R10, R4, R13, R10 ;  /* 0x0000000d040a9225 */ /* 0x004fc800078e000a */
[----:B------:R-:W-:Y:S02]  /*08e0*/  @!P1 IMAD.MOV.U32 R16, RZ, RZ, R10 ;  /* 0x000000ffff109224 */ /* 0x000fe400078e000a */
[----:B------:R-:W-:Y:S01]  /*08f0*/  @!P1 IMAD.MOV.U32 R17, RZ, RZ, R11 ;  /* 0x000000ffff119224 */ /* 0x000fe200078e000b */
[----:B------:R-:W-:Y:S06]  /*0900*/  @!P3 BRA `(.L_x_5) ;  /* 0x00000000000cb947 */ /* 0x000fec0003800000 */
[----:B------:R-:W-:Y:S01]  /*0910*/  UCGABAR_WAIT ;  /* 0x0000000000007dc7 */ /* 0x000fe20008000000 */
[----:B------:R-:W-:Y:S01]  /*0920*/  CCTL.IVALL ;  /* 0x00000000ff00798f */ /* 0x000fe20002000000 */
[----:B------:R-:W-:Y:S05]  /*0930*/  BRA `(.L_x_6) ;  /* 0x0000000000047947 */ /* 0x000fea0003800000 */
.L_x_5:
[----:B------:R-:W-:Y:S06]  /*0940*/  BAR.SYNC.DEFER_BLOCKING 0x0 ;  /* 0x0000000000007b1d */ /* 0x000fec0000010000 */
.L_x_6:
[----:B------:R-:W-:Y:S05]  /*0950*/  @!P2 BRA `(.L_x_7) ;  /* 0x0000006400e0a947 */ /* 0x000fea0003800000 */
[----:B------:R-:W-:-:S13]  /*0960*/  ISETP.GT.U32.AND P0, PT, R8, 0x1, PT ;  /* 0x000000010800780c */ /* 0x000fda0003f04070 */
[----:B------:R-:W-:Y:S05]  /*0970*/  @P0 EXIT ;  /* 0x000000000000094d */ /* 0x000fea0003800000 */
[----:B------:R-:W-:Y:S01]  /*0980*/  ULDC.64 UR4, c[0x0][0x650] ;  /* 0x0001940000047ab9 */ /* 0x000fe20000000a00 */
[----:B------:R-:W-:Y:S01]  /*0990*/  PRMT R3, RZ, 0x7610, R3 ;  /* 0x00007610ff037816 */ /* 0x000fe20000000003 */
[----:B------:R-:W-:Y:S01]  /*09a0*/  IMAD.MOV.U32 R109, RZ, RZ, -0x1 ;  /* 0xffffffffff6d7424 */ /* 0x000fe200078e00ff */
[----:B------:R-:W-:Y:S01]  /*09b0*/  ISETP.GE.U32.AND P0, PT, R16, UR4, PT ;  /* 0x0000000410007c0c */ /* 0x000fe2000bf06070 */
[----:B------:R-:W-:Y:S02]  /*09c0*/  IMAD.MOV.U32 R101, RZ, RZ, -0x1 ;  /* 0xffffffffff657424 */ /* 0x000fe400078e00ff */
[----:B------:R-:W-:Y:S01]  /*09d0*/  IMAD.MOV.U32 R23, RZ, RZ, -0x1 ;  /* 0xffffffffff177424 */ /* 0x000fe200078e00ff */
[----:B------:R-:W-:-:S13]  /*09e0*/  ISETP.GE.U32.AND.EX P0, PT, R17, UR5, PT, P0 ;  /* 0x0000000511007c0c */ /* 0x000fda000bf06100 */
[----:B------:R-:W-:Y:S05]  /*09f0*/  @P0 BRA `(.L_x_8) ;  /* 0x00000004002c0947 */ /* 0x000fea0003800000 */
[----:B------:R-:W0:Y:S01]  /*0a00*/  LDC.64 R24, c[0x0][0x628] ;  /* 0x00018a00ff187b82 */ /* 0x000e220000000a00 */
[----:B------:R-:W-:Y:S02]  /*0a10*/  IMAD.MOV.U32 R10, RZ, RZ, R16 ;  /* 0x000000ffff0a7224 */ /* 0x000fe400078e0010 */
[----:B------:R-:W-:-:S05]  /*0a20*/  IMAD.MOV.U32 R11, RZ, RZ, R17 ;  /* 0x000000ffff0b7224 */ /* 0x000fca00078e0011 */
[----:B------:R-:W1:Y:S08]  /*0a30*/  LDC R8, c[0x0][0x630] ;  /* 0x00018c00ff087b82 */ /* 0x000e700000000800 */
[----:B------:R-:W2:Y:S01]  /*0a40*/  LDC.64 R26, c[0x0][0x620] ;  /* 0x00018800ff1a7b82 */ /* 0x000ea20000000a00 */
[----:B0-----:R-:W-:-:S04]  /*0a50*/  ISETP.NE.U32.AND P0, PT, R24, RZ, PT ;  /* 0x000000ff1800720c */ /* 0x001fc80003f05070 */
[----:B------:R-:W-:-:S13]  /*0a60*/  ISETP.NE.AND.EX P0, PT, R25, RZ, PT, P0 ;  /* 0x000000ff1900720c */ /* 0x000fda0003f05300 */
[----:B-12---:R-:W-:Y:S05]  /*0a70*/  @!P0 BRA `(.L_x_9) ;  /* 0x0000000000288947 */ /* 0x006fea0003800000 */
[----:B------:R-:W0:Y:S02]  /*0a80*/  LDC R3, c[0x0][0x634] ;  /* 0x00018d00ff037b82 */ /* 0x000e240000000800 */
[----:B0-----:R-:W-:-:S05]  /*0a90*/  IADD3 R3, P0, R16, R3, RZ ;  /* 0x0000000310037210 */ /* 0x001fca0007f1e0ff */
[----:B------:R-:W-:-:S04]  /*0aa0*/  IMAD.X R21, RZ, RZ, R17, P0 ;  /* 0x000000ffff157224 */ /* 0x000fc800000e0611 */
[----:B------:R-:W-:-:S04]  /*0ab0*/  IMAD.WIDE.U32 R10, R21, R24, RZ ;  /* 0x00000018150a7225 */ /* 0x000fc800078e00ff */
[----:B------:R-:W-:-:S04]  /*0ac0*/  IMAD.WIDE.U32 R12, P0, R3, R25, R10 ;  /* 0x00000019030c7225 */ /* 0x000fc8000780000a */
[----:B------:R-:W-:-:S04]  /*0ad0*/  IMAD.WIDE.U32 R10, R3, R24, RZ ;  /* 0x00000018030a7225 */ /* 0x000fc800078e00ff */
[----:B------:R-:W-:Y:S01]  /*0ae0*/  IMAD.X R15, RZ, RZ, RZ, P0 ;  /* 0x000000ffff0f7224 */ /* 0x000fe200000e06ff */
[----:B------:R-:W-:Y:S01]  /*0af0*/  IADD3 RZ, P0, R11, R12, RZ ;  /* 0x0000000c0bff7210 */ /* 0x000fe20007f1e0ff */
[----:B------:R-:W-:-:S04]  /*0b00*/  IMAD.MOV.U32 R14, RZ, RZ, R13 ;  /* 0x000000ffff0e7224 */ /* 0x000fc800078e000d */
[----:B------:R-:W-:-:S08]  /*0b10*/  IMAD.WIDE.U32.X R10, R21, R25, R14, P0 ;  /* 0x00000019150a7225 */ /* 0x000fd000000e040e */
.L_x_9:
[----:B------:R-:W0:Y:S01]  /*0b20*/  LDC.64 R30, c[0x0][0x640] ;  /* 0x00019000ff1e7b82 */ /* 0x000e220000000a00 */
[--C-:B------:R-:W-:Y:S01]  /*0b30*/  SHF.R.U64 R29, R10, R8, R11.reuse ;  /* 0x000000080a1d7219 */ /* 0x100fe2000000120b */
[----:B------:R-:W-:Y:S01]  /*0b40*/  IMAD R22, R9, R22, R4 ;  /* 0x0000001609167224 */ /* 0x000fe200078e0204 */
[----:B------:R-:W-:Y:S01]  /*0b50*/  SHF.R.U32.HI R3, RZ, R8, R11 ;  /* 0x00000008ff037219 */ /* 0x000fe2000001160b */
[----:B------:R-:W-:Y:S01]  /*0b60*/  IMAD.MOV.U32 R23, RZ, RZ, 0x1 ;  /* 0x00000001ff177424 */ /* 0x000fe200078e00ff */
[----:B------:R-:W-:-:S03]  /*0b70*/  IADD3 R5, P0, RZ, -R29, RZ ;  /* 0x8000001dff057210 */ /* 0x000fc60007f1e0ff */
[----:B------:R-:W1:Y:S02]  /*0b80*/  LDC R12, c[0x0][0x618] ;  /* 0x00018600ff0c7b82 */ /* 0x000e640000000800 */
[----:B------:R-:W-:Y:S02]  /*0b90*/  IMAD.X R3, RZ, RZ, ~R3, P0 ;  /* 0x000000ffff037224 */ /* 0x000fe400000e0e03 */
[----:B------:R-:W-:-:S04]  /*0ba0*/  IMAD.WIDE.U32 R10, R5, R26, R16 ;  /* 0x0000001a050a7225 */ /* 0x000fc800078e0010 */
[----:B------:R-:W2:Y:S01]  /*0bb0*/  LDC R20, c[0x0][0x608] ;  /* 0x00018200ff147b82 */ /* 0x000ea20000000800 */
[----:B------:R-:W-:Y:S02]  /*0bc0*/  IMAD R8, R3, R26, RZ ;  /* 0x0000001a03087224 */ /* 0x000fe400078e02ff */
[----:B------:R-:W-:Y:S02]  /*0bd0*/  IMAD.MOV.U32 R3, RZ, RZ, -0x1 ;  /* 0xffffffffff037424 */ /* 0x000fe400078e00ff */
[----:B------:R-:W-:-:S03]  /*0be0*/  IMAD R5, R5, R27, R8 ;  /* 0x0000001b05057224 */ /* 0x000fc600078e0208 */
[----:B------:R-:W3:Y:S01]  /*0bf0*/  LDC R28, c[0x0][0x658] ;  /* 0x00019600ff1c7b82 */ /* 0x000ee20000000800 */
[----:B------:R-:W-:Y:S01]  /*0c00*/  IMAD.IADD R5, R11, 0x1, R5 ;  /* 0x000000010b057824 */ /* 0x000fe200078e0205 */
[----:B0-----:R-:W-:-:S04]  /*0c10*/  ISETP.NE.U32.AND P0, PT, R30, RZ, PT ;  /* 0x000000ff1e00720c */ /* 0x001fc80003f05070 */
[----:B------:R-:W-:Y:S02]  /*0c20*/  ISETP.NE.AND.EX P0, PT, R31, RZ, PT, P0 ;  /* 0x000000ff1f00720c */ /* 0x000fe40003f05300 */
[----:B------:R-:W0:Y:S01]  /*0c30*/  LDC R24, c[0x0][0x600] ;  /* 0x00018000ff187b82 */ /* 0x000e220000000800 */
[-CC-:B-1----:R-:W-:Y:S02]  /*0c40*/  SHF.R.U64 R14, R10, R12.reuse, R5.reuse ;  /* 0x0000000c0a0e7219 */ /* 0x182fe40000001205 */
[----:B------:R-:W-:-:S05]  /*0c50*/  SHF.R.U32.HI R5, RZ, R12, R5 ;  /* 0x0000000cff057219 */ /* 0x000fca0000011605 */
[----:B------:R-:W1:Y:S01]  /*0c60*/  LDC R15, c[0x0][0x648] ;  /* 0x00019200ff0f7b82 */ /* 0x000e620000000800 */
[-CC-:B--2---:R-:W-:Y:S02]  /*0c70*/  SHF.R.U64 R27, R14, R20.reuse, R5.reuse ;  /* 0x000000140e1b7219 */ /* 0x184fe40000001205 */
[----:B------:R-:W-:-:S05]  /*0c80*/  SHF.R.U32.HI R5, RZ, R20, R5 ;  /* 0x00000014ff057219 */ /* 0x000fca0000011605 */
[----:B------:R-:W2:Y:S01]  /*0c90*/  LDC R21, c[0x0][0x638] ;  /* 0x00018e00ff157b82 */ /* 0x000ea20000000800 */
[-CC-:B---3--:R-:W-:Y:S02]  /*0ca0*/  SHF.R.U64 R20, R27, R28.reuse, R5.reuse ;  /* 0x0000001c1b147219 */ /* 0x188fe40000001205 */
[-C--:B------:R-:W-:Y:S02]  /*0cb0*/  SHF.L.U32 R3, R3, R28.reuse, RZ ;  /* 0x0000001c03037219 */ /* 0x080fe400000006ff */
[----:B------:R-:W-:Y:S01]  /*0cc0*/  SHF.R.U32.HI R5, RZ, R28, R5 ;  /* 0x0000001cff057219 */ /* 0x000fe20000011605 */
[----:B------:R-:W-:Y:S01]  /*0cd0*/  IMAD.MOV.U32 R4, RZ, RZ, R20 ;  /* 0x000000ffff047224 */ /* 0x000fe200078e0014 */
[----:B------:R-:W-:Y:S01]  /*0ce0*/  LOP3.LUT R12, RZ, R3, RZ, 0x33, !PT ;  /* 0x00000003ff0c7212 */ /* 0x000fe200078e33ff */
[----:B------:R-:W3:Y:S01]  /*0cf0*/  LDC R25, c[0x0][0x610] ;  /* 0x00018400ff197b82 */ /* 0x000ee20000000800 */
[----:B------:R-:W-:Y:S05]  /*0d00*/  @!P0 BRA `(.L_x_10) ;  /* 0x0000000000288947 */ /* 0x000fea0003800000 */
[----:B------:R-:W4:Y:S02]  /*0d10*/  LDC R3, c[0x0][0x64c] ;  /* 0x00019300ff037b82 */ /* 0x000f240000000800 */
[----:B----4-:R-:W-:-:S05]  /*0d20*/  IADD3 R3, P0, R20, R3, RZ ;  /* 0x0000000314037210 */ /* 0x010fca0007f1e0ff */
        /* <DEDUP_REMOVED lines=8> */
.L_x_10:
[----:B-1----:R-:W-:Y:S01]  /*0db0*/  SHF.R.U64 R4, R4, R15, R5 ;  /* 0x0000000f04047219 */ /* 0x002fe20000001205 */
[----:B0-----:R-:W-:Y:S01]  /*0dc0*/  VIADD R5, R24, 0xffffffff ;  /* 0xffffffff18057836 */ /* 0x001fe20000000000 */
[----:B------:R-:W-:Y:S01]  /*0dd0*/  SHF.L.U32 R3, R23, R28, RZ ;  /* 0x0000001c17037219 */ /* 0x000fe200000006ff */
[----:B------:R-:W-:Y:S01]  /*0de0*/  IMAD.MOV.U32 R23, RZ, RZ, R29 ;  /* 0x000000ffff177224 */ /* 0x000fe200078e001d */
[----:B------:R-:W-:Y:S01]  /*0df0*/  LOP3.LUT R12, R27, R12, RZ, 0xc0, !PT ;  /* 0x0000000c1b0c7212 */ /* 0x000fe200078ec0ff */
[----:B------:R-:W-:Y:S01]  /*0e00*/  IMAD.MOV R8, RZ, RZ, -R4 ;  /* 0x000000ffff087224 */ /* 0x000fe200078e0a04 */
[----:B------:R-:W-:-:S03]  /*0e10*/  SEL R7, R7, R22, !P1 ;  /* 0x0000001607077207 */ /* 0x000fc60004800000 */
[----:B------:R-:W-:Y:S01]  /*0e20*/  IMAD R12, R3, R4, R12 ;  /* 0x00000004030c7224 */ /* 0x000fe200078e020c */
[----:B------:R-:W-:Y:S01]  /*0e30*/  LOP3.LUT R4, R14, R5, RZ, 0xc0, !PT ;  /* 0x000000050e047212 */ /* 0x000fe200078ec0ff */
[----:B--2---:R-:W-:Y:S02]  /*0e40*/  IMAD R3, R8, R21, R20 ;  /* 0x0000001508037224 */ /* 0x004fe400078e0214 */
[----:B---3--:R-:W-:Y:S02]  /*0e50*/  IMAD R7, R12, R25, R7 ;  /* 0x000000190c077224 */ /* 0x008fe400078e0207 */
[----:B------:R-:W-:Y:S02]  /*0e60*/  IMAD.MOV.U32 R5, RZ, RZ, 0x1 ;  /* 0x00000001ff057424 */ /* 0x000fe400078e00ff */
[----:B------:R-:W-:-:S03]  /*0e70*/  IMAD R4, R3, R24, R4 ;  /* 0x0000001803047224 */ /* 0x000fc600078e0204 */
[----:B------:R-:W-:Y:S02]  /*0e80*/  PRMT R3, R5, 0x7610, R3 ;  /* 0x0000761005037816 */ /* 0x000fe40000000003 */
[----:B------:R-:W-:Y:S02]  /*0e90*/  SEL R101, R4, R7, !P1 ;  /* 0x0000000704657207 */ /* 0x000fe40004800000 */
[----:B------:R-:W-:-:S07]  /*0ea0*/  SEL R109, R7, R4, !P1 ;  /* 0x00000004076d7207 */ /* 0x000fce0004800000 */
.L_x_8:
[----:B------:R-:W-:-:S08]  /*0eb0*/  NOP ;  /* 0x0000000000007918 */ /* 0x000fd00000000000 */
[----:B------:R-:W0:Y:S02]  /*0ec0*/  USETMAXREG.TRY_ALLOC.CTAPOOL UP0, 0xe8 ;  /* 0x000000e8000079c8 */ /* 0x000e240008000600 */
[----:B0-----:R-:W-:-:S13]  /*0ed0*/  PLOP3.LUT P0, PT, PT, PT, UP0, 0x80, 0x0 ;  /* 0x000000000000781c */ /* 0x001fda0003f0f008 */
[----:B------:R-:W-:Y:S05]  /*0ee0*/  @!P0 BRA `(.L_x_8) ;  /* 0xfffffffc00f08947 */ /* 0x000fea000383ffff */
[----:B------:R-:W-:Y:S01]  /*0ef0*/  ULDC.64 UR4, c[0x0][0x598] ;  /* 0x0001660000047ab9 */ /* 0x000fe20000000a00 */
[----:B------:R-:W-:Y:S01]  /*0f00*/  ULDC.64 UR38, c[0x0][0x208] ;  /* 0x0000820000267ab9 */ /* 0x000fe20000000a00 */
[----:B------:R-:W-:-:S04]  /*0f10*/  ISETP.NE.U32.AND P0, PT, RZ, UR4, PT ;  /* 0x00000004ff007c0c */ /* 0x000fc8000bf05070 */
[----:B------:R-:W-:-:S13]  /*0f20*/  ISETP.NE.AND.EX P0, PT, RZ, UR5, PT, P0 ;  /* 0x00000005ff007c0c */ /* 0x000fda000bf05300 */
[----:B------:R-:W-:Y:S05]  /*0f30*/  @!P0 BRA `(.L_x_11) ;  /* 0x00000000001c8947 */ /* 0x000fea0003800000 */
[----:B------:R-:W0:Y:S02]  /*0f40*/  LDC.64 R4, c[0x0][0x598] ;  /* 0x00016600ff047b82 */ /* 0x000e240000000a00 */
[----:B0-----:R-:W2:Y:S02]  /*0f50*/  LDG.E.64 R4, desc[UR38][R4.64] ;  /* 0x0000002604047981 */ /* 0x001ea4000c1e1b00 */
[----:B--2---:R-:W-:-:S04]  /*0f60*/  ISETP.NE.U32.AND P0, PT, R4, RZ, PT ;  /* 0x000000ff0400720c */ /* 0x004fc80003f05070 */
[----:B------:R-:W-:-:S13]  /*0f70*/  ISETP.NE.AND.EX P0, PT, R5, RZ, PT, P0 ;  /* 0x000000ff0500720c */ /* 0x000fda0003f05300 */
[----:B------:R-:W-:Y:S05]  /*0f80*/  @!P0 BRA `(.L_x_11) ;  /* 0x0000000000088947 */ /* 0x000fea0003800000 */
[----:B------:R0:W5:Y:S01]  /*0f90*/  LD.E R22, desc[UR38][R4.64] ;  /* 0x0000002604167980 */ /* 0x000162000c101900 */
[----:B------:R-:W-:Y:S05]  /*0fa0*/  BRA `(.L_x_12) ;  /* 0x0000000000247947 */ /* 0x000fea0003800000 */
.L_x_11:
[----:B------:R-:W-:Y:S02]  /*0fb0*/  ULDC.64 UR4, c[0x0][0x588] ;  /* 0x0001620000047ab9 */ /* 0x000fe40000000a00 */
[----:B------:R-:W-:-:S04]  /*0fc0*/  ISETP.NE.U32.AND P0, PT, RZ, UR4, PT ;  /* 0x00000004ff007c0c */ /* 0x000fc8000bf05070 */
[----:B------:R-:W-:-:S13]  /*0fd0*/  ISETP.NE.AND.EX P0, PT, RZ, UR5, PT, P0 ;  /* 0x00000005ff007c0c */ /* 0x000fda000bf05300 */
[----:B------:R-:W-:Y:S05]  /*0fe0*/  @!P0 BRA `(.L_x_13) ;  /* 0x00000000000c8947 */ /* 0x000fea0003800000 */
[----:B------:R-:W0:Y:S02]  /*0ff0*/  LDC.64 R4, c[0x0][0x588] ;  /* 0x00016200ff047b82 */ /* 0x000e240000000a00 */
[----:B0-----:R1:W5:Y:S01]  /*1000*/  LDG.E R22, desc[UR38][R4.64] ;  /* 0x0000002604167981 */ /* 0x001362000c1e1900 */
[----:B------:R-:W-:Y:S05]  /*1010*/  BRA `(.L_x_12) ;  /* 0x0000000000087947 */ /* 0x000fea0003800000 */
.L_x_13:
[----:B------:R-:W-:Y:S02]  /*1020*/  ULDC UR4, c[0x0][0x580] ;  /* 0x0001600000047ab9 */ /* 0x000fe40000000800 */
[----:B------:R-:W-:-:S07]  /*1030*/  IMAD.U32 R22, RZ, RZ, UR4 ;  /* 0x00000004ff167e24 */ /* 0x000fce000f8e00ff */
.L_x_12:
[----:B------:R-:W-:Y:S02]  /*1040*/  ULDC.64 UR4, c[0x0][0x5a0] ;  /* 0x0001680000047ab9 */ /* 0x000fe40000000a00 */
[----:B------:R-:W-:-:S04]  /*1050*/  ISETP.NE.U32.AND P0, PT, RZ, UR4, PT ;  /* 0x00000004ff007c0c */ /* 0x000fc8000bf05070 */
[----:B------:R-:W-:-:S13]  /*1060*/  ISETP.NE.AND.EX P0, PT, RZ, UR5, PT, P0 ;  /* 0x00000005ff007c0c */ /* 0x000fda000bf05300 */
[----:B------:R-:W-:Y:S05]  /*1070*/  @!P0 BRA `(.L_x_14) ;  /* 0x00000000001c8947 */ /* 0x000fea0003800000 */
[----:B01----:R-:W0:Y:S02]  /*1080*/  LDC.64 R4, c[0x0][0x5a0] ;  /* 0x00016800ff047b82 */ /* 0x003e240000000a00 */
[----:B0-----:R-:W2:Y:S02]  /*1090*/  LDG.E.64 R4, desc[UR38][R4.64] ;  /* 0x0000002604047981 */ /* 0x001ea4000c1e1b00 */
[----:B--2---:R-:W-:-:S04]  /*10a0*/  ISETP.NE.U32.AND P0, PT, R4, RZ, PT ;  /* 0x000000ff0400720c */ /* 0x004fc80003f05070 */
[----:B------:R-:W-:-:S13]  /*10b0*/  ISETP.NE.AND.EX P0, PT, R5, RZ, PT, P0 ;  /* 0x000000ff0500720c */ /* 0x000fda0003f05300 */
[----:B------:R-:W-:Y:S05]  /*10c0*/  @!P0 BRA `(.L_x_14) ;  /* 0x0000000000088947 */ /* 0x000fea0003800000 */
[----:B------:R0:W5:Y:S01]  /*10d0*/  LD.E R90, desc[UR38][R4.64] ;  /* 0x00000026045a7980 */ /* 0x000162000c101900 */
[----:B------:R-:W-:Y:S05]  /*10e0*/  BRA `(.L_x_15) ;  /* 0x0000000000247947 */ /* 0x000fea0003800000 */
.L_x_14:
[----:B------:R-:W-:Y:S02]  /*10f0*/  ULDC.64 UR4, c[0x0][0x590] ;  /* 0x0001640000047ab9 */ /* 0x000fe40000000a00 */
[----:B------:R-:W-:-:S04]  /*1100*/  ISETP.NE.U32.AND P0, PT, RZ, UR4, PT ;  /* 0x00000004ff007c0c */ /* 0x000fc8000bf05070 */
[----:B------:R-:W-:-:S13]  /*1110*/  ISETP.NE.AND.EX P0, PT, RZ, UR5, PT, P0 ;  /* 0x00000005ff007c0c */ /* 0x000fda000bf05300 */
[----:B------:R-:W-:Y:S05]  /*1120*/  @!P0 BRA `(.L_x_16) ;  /* 0x00000000000c8947 */ /* 0x000fea0003800000 */
[----:B------:R-:W2:Y:S02]  /*1130*/  LDC.64 R90, c[0x0][0x590] ;  /* 0x00016400ff5a7b82 */ /* 0x000ea40000000a00 */
[----:B--2---:R2:W5:Y:S01]  /*1140*/  LDG.E R90, desc[UR38][R90.64] ;  /* 0x000000265a5a7981 */ /* 0x004562000c1e1900 */
[----:B------:R-:W-:Y:S05]  /*1150*/  BRA `(.L_x_15) ;  /* 0x0000000000087947 */ /* 0x000fea0003800000 */
.L_x_16:
[----:B------:R-:W-:Y:S02]  /*1160*/  ULDC UR4, c[0x0][0x584] ;  /* 0x0001610000047ab9 */ /* 0x000fe40000000800 */
[----:B------:R-:W-:-:S07]  /*1170*/  IMAD.U32 R90, RZ, RZ, UR4 ;  /* 0x00000004ff5a7e24 */ /* 0x000fce000f8e00ff */
.L_x_15:
[----:B------:R-:W-:-:S13]  /*1180*/  LOP3.LUT P0, RZ, R3, 0xff, RZ, 0xc0, !PT ;  /* 0x000000ff03ff7812 */ /* 0x000fda000780c0ff */
[----:B------:R-:W-:Y:S05]  /*1190*/  @!P0 EXIT ;  /* 0x000000000000894d */ /* 0x000fea0003800000 */
[----:B------:R-:W3:Y:S01]  /*11a0*/  LDC R95, c[0x0][0x658] ;  /* 0x00019600ff5f7b82 */ /* 0x000ee20000000800 */
[----:B------:R-:W-:Y:S01]  /*11b0*/  LOP3.LUT R6, R6, 0x1, RZ, 0xc0, !PT ;  /* 0x0000000106067812 */ /* 0x000fe200078ec0ff */
[----:B------:R-:W-:Y:S01]  /*11c0*/  ULDC.64 UR6, c[0x0][0x288] ;  /* 0x0000a20000067ab9 */ /* 0x000fe20000000a00 */
[----:B------:R-:W-:Y:S01]  /*11d0*/  SHF.R.U32.HI R3, RZ, 0x2, R97 ;  /* 0x00000002ff037819 */ /* 0x000fe20000011661 */
[----:B------:R-:W-:Y:S01]  /*11e0*/  UIADD3 UR4, UR7, 0x1f, URZ ;  /* 0x0000001f07047890 */ /* 0x000fe2000fffe03f */
[----:B------:R-:W-:Y:S01]  /*11f0*/  SHF.R.U32.HI R0, RZ, 0x1, R0 ;  /* 0x00000001ff007819 */ /* 0x000fe20000011600 */
[----:B------:R-:W-:Y:S01]  /*1200*/  IMAD.SHL.U32 R88, R6, 0x40, RZ ;  /* 0x0000004006587824 */ /* 0x000fe200078e00ff */
[----:B------:R-:W-:Y:S01]  /*1210*/  LOP3.LUT R3, R3, 0x7, RZ, 0xc0, !PT ;  /* 0x0000000703037812 */ /* 0x000fe200078ec0ff */
[----:B01----:R-:W0:Y:S01]  /*1220*/  LDC.64 R4, c[0x0][0x5c8] ;  /* 0x00017200ff047b82 */ /* 0x003e220000000a00 */
[----:B------:R-:W-:Y:S01]  /*1230*/  USHF.R.S32.HI UR5, URZ, 0x1f, UR4 ;  /* 0x0000001f3f057899 */ /* 0x000fe20008011404 */
[----:B------:R-:W-:Y:S01]  /*1240*/  LOP3.LUT R0, R0, 0x30, RZ, 0xc0, !PT ;  /* 0x0000003000007812 */ /* 0x000fe200078ec0ff */
[----:B------:R-:W-:Y:S01]  /*1250*/  IMAD.MOV.U32 R8, RZ, RZ, 0x1 ;  /* 0x00000001ff087424 */ /* 0x000fe200078e00ff */
[--C-:B------:R-:W-:Y:S01]  /*1260*/  LOP3.LUT R88, R88, 0x40, R3.reuse, 0xe2, !PT ;  /* 0x0000004058587812 */ /* 0x100fe200078ee203 */
[----:B------:R-:W-:Y:S01]  /*1270*/  ULEA.HI UR5, UR5, UR4, URZ, 0x5 ;  /* 0x0000000405057291 */ /* 0x000fe2000f8f283f */
[-C--:B------:R-:W-:Y:S01]  /*1280*/  IADD3 R3, RZ, -R0.reuse, -R3 ;  /* 0x80000000ff037210 */ /* 0x080fe20007ffe803 */
[----:B------:R-:W-:Y:S01]  /*1290*/  IMAD.U32 R7, RZ, RZ, UR6 ;  /* 0x00000006ff077e24 */ /* 0x000fe2000f8e00ff */
[----:B------:R-:W-:Y:S01]  /*12a0*/  LOP3.LUT R88, R88, R0, RZ, 0xfc, !PT ;  /* 0x0000000058587212 */ /* 0x000fe200078efcff */
[----:B------:R-:W-:Y:S01]  /*12b0*/  IMAD.MOV.U32 R0, RZ, RZ, -0x1 ;  /* 0xffffffffff007424 */ /* 0x000fe200078e00ff */
[----:B------:R-:W-:Y:S01]  /*12c0*/  USHF.R.S32.HI UR43, URZ, 0x5, UR5 ;  /* 0x000000053f2b7899 */ /* 0x000fe20008011405 */
[C---:B------:R-:W-:Y:S01]  /*12d0*/  LOP3.LUT R96, R97.reuse, 0x3, RZ, 0xc0, !PT ;  /* 0x0000000361607812 */ /* 0x040fe200078ec0ff */
[----:B------:R-:W-:Y:S01]  /*12e0*/  IMAD R3, R6, -0x40, R3 ;  /* 0xffffffc006037824 */ /* 0x000fe200078e0203 */
[C---:B------:R-:W-:Y:S01]  /*12f0*/  LOP3.LUT R98, R97.reuse, 0x80, RZ, 0xc0, !PT ;  /* 0x0000008061627812 */ /* 0x040fe200078ec0ff */
[----:B------:R-:W-:Y:S01]  /*1300*/  UISETP.LT.AND UP0, UPT, UR43, 0x1, UPT ;  /* 0x000000012b00788c */ /* 0x000fe2000bf01270 */
[----:B------:R-:W-:Y:S01]  /*1310*/  IMAD.SHL.U32 R97, R97, 0x2, RZ ;  /* 0x0000000261617824 */ /* 0x000fe200078e00ff */
[-C--:B---3--:R-:W-:Y:S01]  /*1320*/  SHF.L.U32 R0, R0, R95.reuse, RZ ;  /* 0x0000005f00007219 */ /* 0x088fe200000006ff */
[----:B------:R-:W-:Y:S01]  /*1330*/  ULDC UR4, c[0x0][0x284] ;  /* 0x0000a10000047ab9 */ /* 0x000fe20000000800 */
[----:B------:R-:W-:Y:S01]  /*1340*/  USEL UR44, UR43, 0x1, UP0 ;  /* 0x000000012b2c7887 */ /* 0x000fe20008000000 */
[----:B------:R-:W-:Y:S01]  /*1350*/  IMAD R96, R96, -0x2, R7 ;  /* 0xfffffffe60607824 */ /* 0x000fe200078e0207 */
[----:B------:R-:W-:Y:S01]  /*1360*/  SHF.L.U32 R95, R8, R95, RZ ;  /* 0x0000005f085f7219 */ /* 0x000fe200000006ff */
[----:B------:R-:W-:Y:S01]  /*1370*/  VIADD R100, R3, UR4 ;  /* 0x0000000403647c36 */ /* 0x000fe20008000000 */
[----:B------:R-:W-:Y:S01]  /*1380*/  LOP3.LUT R115, R18, 0x1, RZ, 0xfc, !PT ;  /* 0x0000000112737812 */ /* 0x000fe200078efcff */
[----:B------:R-:W-:Y:S01]  /*1390*/  IMAD.MOV.U32 R89, RZ, RZ, RZ ;  /* 0x000000ffff597224 */ /* 0x000fe200078e00ff */
[C-C-:B0-----:R-:W-:Y:S01]  /*13a0*/  SHF.L.U64.HI R93, R4.reuse, 0x7, R5.reuse ;  /* 0x00000007045d7819 */ /* 0x141fe20000010205 */
[C---:B------:R-:W-:Y:S01]  /*13b0*/  IMAD.SHL.U32 R92, R4.reuse, 0x80, RZ ;  /* 0x00000080045c7824 */ /* 0x040fe200078e00ff */
[C---:B------:R-:W-:Y:S01]  /*13c0*/  SHF.L.U64.HI R94, R4.reuse, 0x3, R5 ;  /* 0x00000003045e7819 */ /* 0x040fe20000010205 */
[----:B--2---:R-:W-:Y:S01]  /*13d0*/  IMAD.SHL.U32 R91, R4, 0x8, RZ ;  /* 0x00000008045b7824 */ /* 0x004fe200078e00ff */
[----:B------:R-:W-:Y:S01]  /*13e0*/  SHF.R.U32.HI R98, RZ, 0x7, R98 ;  /* 0x00000007ff627819 */ /* 0x000fe20000011662 */
[----:B------:R-:W-:Y:S01]  /*13f0*/  UIADD3 UR44, UR43, -UR44, URZ ;  /* 0x8000002c2b2c7290 */ /* 0x000fe2000fffe03f */
[----:B------:R-:W-:Y:S01]  /*1400*/  LOP3.LUT R99, RZ, R0, RZ, 0x33, !PT ;  /* 0x00000000ff637212 */ /* 0x000fe200078e33ff */
[----:B------:R-:W-:Y:S01]  /*1410*/  UMOV UR40, URZ ;  /* 0x0000003f00287c82 */ /* 0x000fe20008000000 */
[----:B------:R-:W-:-:S09]  /*1420*/  UMOV UR41, URZ ;  /* 0x0000003f00297c82 */ /* 0x000fd20008000000 */
.L_x_160:
[----:B0-----:R-:W0:Y:S01]  /*1430*/  SHFL.IDX PT, R0, R98, RZ, 0x1f ;  /* 0x00001fff62007589 */ /* 0x001e2200000e0000 */
[----:B-1----:R-:W1:Y:S01]  /*1440*/  S2UR UR7, SR_CgaCtaId ;  /* 0x00000000000779c3 */ /* 0x002e620000008800 */
[----:B------:R-:W-:Y:S01]  /*1450*/  UMOV UR6, 0x400 ;  /* 0x0000040000067882 */ /* 0x000fe20000000000 */
[----:B0-----:R-:W-:Y:S01]  /*1460*/  R2UR UR4, R0 ;  /* 0x00000000000472ca */ /* 0x001fe200000e0000 */
[----:B-1----:R-:W-:-:S12]  /*1470*/  ULEA UR6, UR7, UR6, 0x18 ;  /* 0x0000000607067291 */ /* 0x002fd8000f8ec03f */
[----:B------:R-:W-:-:S04]  /*1480*/  ULEA.HI UR5, UR4, UR4, URZ, 0x1 ;  /* 0x0000000404057291 */ /* 0x000fc8000f8f083f */
[----:B------:R-:W-:-:S04]  /*1490*/  ULOP3.LUT UR5, UR5, 0xffffe, URZ, 0xc0, !UPT ;  /* 0x000ffffe05057892 */ /* 0x000fc8000f8ec03f */
[----:B------:R-:W-:-:S03]  /*14a0*/  UIADD3 UR5, UR4, -UR5, URZ ;  /* 0x8000000504057290 */ /* 0x000fc6000fffe03f */
[----:B------:R-:W-:Y:S01]  /*14b0*/  ULDC UR4, c[0x0][0x28c] ;  /* 0x0000a30000047ab9 */ /* 0x000fe20000000800 */
[----:B------:R-:W-:Y:S01]  /*14c0*/  ULEA UR5, UR5, UR6, 0xc ;  /* 0x0000000605057291 */ /* 0x000fe2000f8e603f */
[----:B------:R-:W-:-:S03]  /*14d0*/  ISETP.LT.AND P0, PT, RZ, UR4, PT ;  /* 0x00000004ff007c0c */ /* 0x000fc6000bf01270 */
[----:B------:R-:W-:-:S04]  /*14e0*/  UIADD3 UR5, UR5, 0x100, URZ ;  /* 0x0000010005057890 */ /* 0x000fc8000fffe03f */
[----:B------:R-:W-:-:S04]  /*14f0*/  USHF.R.U32.HI UR5, URZ, 0x4, UR5 ;  /* 0x000000043f057899 */ /* 0x000fc80008011605 */
[----:B------:R-:W-:-:S04]  /*1500*/  ULOP3.LUT UR5, UR5, 0x3fff, URZ, 0xc0, !UPT ;  /* 0x00003fff05057892 */ /* 0x000fc8000f8ec03f */
[----:B------:R-:W-:Y:S01]  /*1510*/  ULOP3.LUT UR45, UR5, 0x10000, URZ, 0xfc, !UPT ;  /* 0x00010000052d7892 */ /* 0x000fe2000f8efc3f */
[----:B--2345:R-:W-:Y:S11]  /*1520*/  @P0 BRA `(.L_x_17) ;  /* 0x0000000000400947 */ /* 0x03cff60003800000 */
[----:B------:R-:W-:Y:S01]  /*1530*/  MOV R0, 0x0 ;  /* 0x0000000000007802 */ /* 0x000fe20000000f00 */
[----:B------:R-:W-:Y:S01]  /*1540*/  ULDC.64 UR4, c[0x4][0x68] ;  /* 0x01001a0000047ab9 */ /* 0x000fe20000000a00 */
[----:B------:R-:W-:Y:S01]  /*1550*/  ULDC.64 UR6, c[0x4][0x8] ;  /* 0x0100020000067ab9 */ /* 0x000fe20000000a00 */
[----:B------:R-:W-:Y:S01]  /*1560*/  IMAD.U32 R4, RZ, RZ, UR4 ;  /* 0x00000004ff047e24 */ /* 0x000fe2000f8e00ff */
[----:B------:R0:W1:Y:S01]  /*1570*/  LDC.64 R14, c[0x4][R0] ;  /* 0x01000000000e7b82 */ /* 0x0000620000000a00 */
[----:B------:R-:W-:Y:S01]  /*1580*/  IMAD.U32 R5, RZ, RZ, UR5 ;  /* 0x00000005ff057e24 */ /* 0x000fe2000f8e00ff */
[----:B------:R-:W-:Y:S01]  /*1590*/  ULDC.64 UR4, c[0x4][0x70] ;  /* 0x01001c0000047ab9 */ /* 0x000fe20000000a00 */
[----:B------:R-:W-:Y:S02]  /*15a0*/  IMAD.U32 R10, RZ, RZ, UR6 ;  /* 0x00000006ff0a7e24 */ /* 0x000fe4000f8e00ff */
[----:B------:R-:W-:Y:S02]  /*15b0*/  IMAD.U32 R6, RZ, RZ, UR4 ;  /* 0x00000004ff067e24 */ /* 0x000fe4000f8e00ff */
[----:B------:R-:W-:-:S02]  /*15c0*/  IMAD.U32 R7, RZ, RZ, UR5 ;  /* 0x00000005ff077e24 */ /* 0x000fc4000f8e00ff */
[----:B------:R-:W-:Y:S02]  /*15d0*/  IMAD.U32 R11, RZ, RZ, UR7 ;  /* 0x00000007ff0b7e24 */ /* 0x000fe4000f8e00ff */
[----:B------:R-:W-:Y:S02]  /*15e0*/  IMAD.MOV.U32 R8, RZ, RZ, 0x1e1 ;  /* 0x000001e1ff087424 */ /* 0x000fe400078e00ff */
[----:B------:R-:W-:Y:S02]  /*15f0*/  IMAD.MOV.U32 R12, RZ, RZ, 0x1 ;  /* 0x00000001ff0c7424 */ /* 0x000fe400078e00ff */
[----:B0-----:R-:W-:-:S07]  /*1600*/  IMAD.MOV.U32 R13, RZ, RZ, RZ ;  /* 0x000000ffff0d7224 */ /* 0x001fce00078e00ff */
[----:B------:R-:W-:-:S07]  /*1610*/  LEPC R20, `(.L_x_17) ;  /* 0x000000001014794e */ /* 0x000fce0000000000 */
[----:B-1---5:R-:W-:Y:S05]  /*1620*/  CALL.ABS.NOINC R14 ;  /* 0x000000000e007343 */ /* 0x022fea0003c00000 */
.L_x_17:
[----:B------:R-:W-:-:S13]  /*1630*/  ISETP.NE.AND P0, PT, R115, 0x3, PT ;  /* 0x000000037300780c */ /* 0x000fda0003f05270 */
[----:B------:R-:W-:Y:S05]  /*1640*/  @!P0 BRA `(.L_x_18) ;  /* 0x0000000000048947 */ /* 0x000fea0003800000 */
[----:B------:R-:W-:Y:S01]  /*1650*/  BPT.TRAP 0x1 ;  /* 0x000000040000795c */ /* 0x000fe20000300000 */
.L_x_18:
[----:B------:R-:W0:Y:S01]  /*1660*/  S2UR UR5, SR_CgaCtaId ;  /* 0x00000000000579c3 */ /* 0x000e220000008800 */
[----:B------:R-:W-:Y:S01]  /*1670*/  UMOV UR4, 0x400 ;  /* 0x0000040000047882 */ /* 0x000fe20000000000 */
[----:B------:R-:W-:Y:S02]  /*1680*/  IMAD.U32 R0, RZ, RZ, UR40 ;  /* 0x00000028ff007e24 */ /* 0x000fe4000f8e00ff */
[----:B------:R-:W-:-:S03]  /*1690*/  IMAD.U32 R3, RZ, RZ, UR41 ;  /* 0x00000029ff037e24 */ /* 0x000fc6000f8e00ff */
[----:B------:R-:W-:Y:S01]  /*16a0*/  SHF.L.U32 R0, R0, 0x1f, RZ ;  /* 0x0000001f00007819 */ /* 0x000fe200000006ff */
[----:B0-----:R-:W-:-:S06]  /*16b0*/  ULEA UR4, UR5, UR4, 0x18 ;  /* 0x0000000405047291 */ /* 0x001fcc000f8ec03f */
[----:B------:R-:W-:-:S04]  /*16c0*/  IMAD.U32 R6, RZ, RZ, UR4 ;  /* 0x00000004ff067e24 */ /* 0x000fc8000f8e00ff */
[----:B------:R-:W-:-:S04]  /*16d0*/  IMAD R3, R3, 0x8, R6 ;  /* 0x0000000803037824 */ /* 0x000fc800078e0206 */
[----:B------:R0:W1:Y:S01]  /*16e0*/  SYNCS.PHASECHK.TRANS64.TRYWAIT P1, [R3+URZ], R0 ;  /* 0x00000000030075a7 */ /* 0x000062000802017f */
[----:B------:R-:W-:Y:S05]  /*16f0*/  @!P0 BRA `(.L_x_19) ;  /* 0x0000000000048947 */ /* 0x000fea0003800000 */
[----:B------:R-:W-:Y:S01]  /*1700*/  BPT.TRAP 0x1 ;  /* 0x000000040000795c */ /* 0x000fe20000300000 */
.L_x_19:
[----:B------:R-:W-:-:S05]  /*1710*/  IMAD.U32 R4, RZ, RZ, UR44 ;  /* 0x0000002cff047e24 */ /* 0x000fca000f8e00ff */
[----:B------:R-:W-:Y:S01]  /*1720*/  ISETP.GE.AND P2, PT, R4, 0x1, PT ;  /* 0x000000010400780c */ /* 0x000fe20003f46270 */
[----:B-1----:R-:W-:-:S12]  /*1730*/  @P1 BRA `(.L_x_20) ;  /* 0x0000000000081947 */ /* 0x002fd80003800000 */
[----:B------:R-:W1:Y:S02]  /*1740*/  SYNCS.PHASECHK.TRANS64.TRYWAIT P1, [R3+URZ], R0 ;  /* 0x00000000030075a7 */ /* 0x000e64000802017f */
[----:B-1----:R-:W-:Y:S05]  /*1750*/  @!P1 BRA `(.L_x_21) ;  /* 0x0000006c00b09947 */ /* 0x002fea0003800000 */
.L_x_20:
[----:B------:R-:W-:Y:S05]  /*1760*/  WARPSYNC.ALL ;  /* 0x0000000000007948 */ /* 0x000fea0003800000 */
[----:B------:R-:W-:Y:S01]  /*1770*/  R2UR UR4, R6 ;  /* 0x00000000060472ca */ /* 0x000fe200000e0000 */
[----:B------:R-:W-:Y:S01]  /*1780*/  ULEA UR6, UR41, UR45, 0xa ;  /* 0x0000002d29067291 */ /* 0x000fe2000f8e503f */
[----:B------:R-:W-:Y:S01]  /*1790*/  WARPGROUP.ARRIVE ;  /* 0x00000000000079c5 */ /* 0x000fe20000000000 */
[----:B------:R-:W-:Y:S01]  /*17a0*/  UMOV UR9, 0x80000020 ;  /* 0x8000002000097882 */ /* 0x000fe20000000000 */
[----:B------:R-:W-:Y:S01]  /*17b0*/  UMOV UR11, 0x80000020 ;  /* 0x80000020000b7882 */ /* 0x000fe20000000000 */
[----:B------:R-:W-:-:S03]  /*17c0*/  UIADD3 UR7, UR6, 0x200, URZ ;  /* 0x0000020006077890 */ /* 0x000fc6000fffe03f */
[----:B------:R-:W-:-:S05]  /*17d0*/  UMOV UR8, UR6 ;  /* 0x0000000600087c82 */ /* 0x000fca0008000000 */
[----:B------:R-:W-:-:S04]  /*17e0*/  UIADD3 UR4, UR4, 0x10100, URZ ;  /* 0x0001010004047890 */ /* 0x000fc8000fffe03f */
[----:B------:R-:W-:-:S04]  /*17f0*/  USHF.R.U32.HI UR4, URZ, 0x4, UR4 ;  /* 0x000000043f047899 */ /* 0x000fc80008011604 */
[----:B------:R-:W-:-:S04]  /*1800*/  ULOP3.LUT UR4, UR4, 0x3fff, URZ, 0xc0, !UPT ;  /* 0x00003fff04047892 */ /* 0x000fc8000f8ec03f */
[----:B------:R-:W-:-:S04]  /*1810*/  ULOP3.LUT UR4, UR4, 0x10000, URZ, 0xfc, !UPT ;  /* 0x0001000004047892 */ /* 0x000fc8000f8efc3f */
[----:B------:R-:W-:-:S07]  /*1820*/  ULEA UR5, UR41, UR4, 0x8 ;  /* 0x0000000429057291 */ /* 0x000fce000f8e403f */
[----:B------:R-:W-:Y:S02]  /*1830*/  UMOV UR10, UR5 ;  /* 0x00000005000a7c82 */ /* 0x000fe40008000000 */
[----:B------:R-:W-:Y:S01]  /*1840*/  HGMMA.64x64x16.F32 R56, gdesc[UR8], RZ, !UPT, gsb0 ;  /* 0x00e00000083879f0 */ /* 0x000fe2000c0008ff */
[----:B------:R-:W-:Y:S01]  /*1850*/  UMOV UR8, UR7 ;  /* 0x0000000700087c82 */ /* 0x000fe20008000000 */
[----:B------:R-:W-:Y:S01]  /*1860*/  UMOV UR9, 0x80000020 ;  /* 0x8000002000097882 */ /* 0x000fe20000000000 */
[----:B------:R-:W-:Y:S02]  /*1870*/  WARPGROUP.DEPBAR.LE gsb0, 0x0 ;  /* 0x00008000000079c5 */ /* 0x000fe40000010000 */
[----:B------:R-:W-:-:S06]  /*1880*/  WARPGROUP.ARRIVE ;  /* 0x00000000000079c5 */ /* 0x000fcc0000000000 */
[----:B------:R-:W-:Y:S01]  /*1890*/  HGMMA.64x64x16.F32 R24, gdesc[UR8], RZ, !UPT, gsb0 ;  /* 0x00e00000081879f0 */ /* 0x000fe2000c0008ff */
[----:B------:R-:W-:Y:S02]  /*18a0*/  UIADD3 UR8, UR6, 0x2, URZ ;  /* 0x0000000206087890 */ /* 0x000fe4000fffe03f */
[----:B------:R-:W-:Y:S01]  /*18b0*/  UIADD3 UR10, UR5, 0x2, URZ ;  /* 0x00000002050a7890 */ /* 0x000fe2000fffe03f */
[----:B------:R-:W-:Y:S01]  /*18c0*/  UMOV UR9, 0x80000020 ;  /* 0x8000002000097882 */ /* 0x000fe20000000000 */
[----:B------:R-:W-:Y:S01]  /*18d0*/  UMOV UR11, 0x80000020 ;  /* 0x80000020000b7882 */ /* 0x000fe20000000000 */
[----:B------:R-:W-:Y:S01]  /*18e0*/  UIADD3 UR6, UR6, 0x202, URZ ;  /* 0x0000020206067890 */ /* 0x000fe2000fffe03f */
[----:B------:R-:W-:Y:S02]  /*18f0*/  WARPGROUP.DEPBAR.LE gsb0, 0x0 ;  /* 0x00008000000079c5 */ /* 0x000fe40000010000 */
[----:B------:R-:W-:-:S06]  /*1900*/  WARPGROUP.ARRIVE ;  /* 0x00000000000079c5 */ /* 0x000fcc0000000000 */
[----:B------:R-:W-:Y:S01]  /*1910*/  HGMMA.64x64x16.F32 R56, gdesc[UR8], R56, gsb0 ;  /* 0x00e00000083879f0 */ /* 0x000fe20008000838 */
[----:B------:R-:W-:Y:S01]  /*1920*/  UMOV UR8, UR6 ;  /* 0x0000000600087c82 */ /* 0x000fe20008000000 */
[----:B------:R-:W-:Y:S01]  /*1930*/  UMOV UR9, 0x80000020 ;  /* 0x8000002000097882 */ /* 0x000fe20000000000 */
[----:B------:R-:W-:Y:S02]  /*1940*/  WARPGROUP.DEPBAR.LE gsb0, 0x0 ;  /* 0x00008000000079c5 */ /* 0x000fe40000010000 */
[----:B------:R-:W-:-:S06]  /*1950*/  WARPGROUP.ARRIVE ;  /* 0x00000000000079c5 */ /* 0x000fcc0000000000 */
[----:B------:R-:W-:Y:S03]  /*1960*/  HGMMA.64x64x16.F32 R24, gdesc[UR8], R24, gsb0 ;  /* 0x00e00000081879f0 */ /* 0x000fe60008000818 */
[----:B------:R-:W-:Y:S02]  /*1970*/  WARPGROUP.DEPBAR.LE gsb0, 0x0 ;  /* 0x00008000000079c5 */ /* 0x000fe40000010000 */
[----:B------:R-:W-:Y:S05]  /*1980*/  @!P2 BRA `(.L_x_22) ;  /* 0x000000040020a947 */ /* 0x000fea0003800000 */
[----:B------:R-:W-:Y:S01]  /*1990*/  UIADD3 UR5, UR41, 0x1, URZ ;  /* 0x0000000129057890 */ /* 0x000fe2000fffe03f */
[----:B01----:R-:W-:Y:S02]  /*19a0*/  IMAD.U32 R0, RZ, RZ, UR44 ;  /* 0x0000002cff007e24 */ /* 0x003fe4000f8e00ff */
[----:B------:R-:W-:Y:S01]  /*19b0*/  IMAD.U32 R3, RZ, RZ, UR41 ;  /* 0x00000029ff037e24 */ /* 0x000fe2000f8e00ff */
[----:B------:R-:W-:-:S04]  /*19c0*/  UISETP.NE.AND UP0, UPT, UR5, 0x4, UPT ;  /* 0x000000040500788c */ /* 0x000fc8000bf05270 */
[----:B------:R-:W-:Y:S02]  /*19d0*/  USEL UR6, URZ, 0x1, UP0 ;  /* 0x000000013f067887 */ /* 0x000fe40008000000 */
[----:B------:R-:W-:Y:S02]  /*19e0*/  USEL UR5, UR5, URZ, UP0 ;  /* 0x0000003f05057287 */ /* 0x000fe40008000000 */
[----:B------:R-:W-:-:S06]  /*19f0*/  ULOP3.LUT UR6, UR40, UR6, URZ, 0x3c, !UPT ;  /* 0x0000000628067292 */ /* 0x000fcc000f8e3c3f */
[----:B------:R-:W-:-:S07]  /*1a00*/  IMAD.U32 R7, RZ, RZ, UR6 ;  /* 0x00000006ff077e24 */ /* 0x000fce000f8e00ff */
.L_x_29:
[----:B------:R-:W-:Y:S05]  /*1a10*/  @!P0 BRA `(.L_x_23) ;  /* 0x0000000000048947 */ /* 0x000fea0003800000 */
[----:B------:R-:W-:Y:S01]  /*1a20*/  BPT.TRAP 0x1 ;  /* 0x000000040000795c */ /* 0x000fe20000300000 */
.L_x_23:
[----:B------:R-:W0:Y:S01]  /*1a30*/  S2UR UR7, SR_CgaCtaId ;  /* 0x00000000000779c3 */ /* 0x000e220000008800 */
[----:B------:R-:W-:Y:S01]  /*1a40*/  UMOV UR6, 0x400 ;  /* 0x0000040000067882 */ /* 0x000fe20000000000 */
[----:B------:R-:W-:Y:S01]  /*1a50*/  IMAD.U32 R5, RZ, RZ, UR5 ;  /* 0x00000005ff057e24 */ /* 0x000fe2000f8e00ff */
[----:B------:R-:W-:Y:S01]  /*1a60*/  SHF.L.U32 R4, R7, 0x1f, RZ ;  /* 0x0000001f07047819 */ /* 0x000fe200000006ff */
[----:B0-----:R-:W-:-:S06]  /*1a70*/  ULEA UR6, UR7, UR6, 0x18 ;  /* 0x0000000607067291 */ /* 0x001fcc000f8ec03f */
[----:B------:R-:W-:-:S04]  /*1a80*/  IMAD.U32 R6, RZ, RZ, UR6 ;  /* 0x00000006ff067e24 */ /* 0x000fc8000f8e00ff */
[----:B------:R-:W-:-:S04]  /*1a90*/  IMAD R5, R5, 0x8, R6 ;  /* 0x0000000805057824 */ /* 0x000fc800078e0206 */
[----:B------:R0:W1:Y:S01]  /*1aa0*/  SYNCS.PHASECHK.TRANS64.TRYWAIT P1, [R5+URZ], R4 ;  /* 0x00000004050075a7 */ /* 0x000062000802017f */
[----:B------:R-:W-:Y:S05]  /*1ab0*/  @!P0 BRA `(.L_x_24) ;  /* 0x0000000000048947 */ /* 0x000fea0003800000 */
[----:B------:R-:W-:Y:S01]  /*1ac0*/  BPT.TRAP 0x1 ;  /* 0x000000040000795c */ /* 0x000fe20000300000 */
.L_x_24:
[----:B-1----:R-:W-:Y:S05]  /*1ad0*/  @P1 BRA `(.L_x_25) ;  /* 0x0000000000081947 */ /* 0x002fea0003800000 */
[----:B------:R-:W1:Y:S02]  /*1ae0*/  SYNCS.PHASECHK.TRANS64.TRYWAIT P1, [R5+URZ], R4 ;  /* 0x00000004050075a7 */ /* 0x000e64000802017f */
[----:B-1----:R-:W-:Y:S05]  /*1af0*/  @!P1 BRA `(.L_x_26) ;  /* 0x0000006800dc9947 */ /* 0x002fea0003800000 */
.L_x_25:
[----:B------:R-:W-:Y:S01]  /*1b00*/  ULEA UR6, UR5, UR4, 0x8 ;  /* 0x0000000405067291 */ /* 0x000fe2000f8e403f */
[----:B------:R-:W-:Y:S01]  /*1b10*/  WARPGROUP.ARRIVE ;  /* 0x00000000000079c5 */ /* 0x000fe20000000000 */
[----:B------:R-:W-:Y:S01]  /*1b20*/  ULEA UR7, UR5, UR45, 0xa ;  /* 0x0000002d05077291 */ /* 0x000fe2000f8e503f */
[----:B------:R-:W-:Y:S01]  /*1b30*/  UMOV UR11, 0x80000020 ;  /* 0x80000020000b7882 */ /* 0x000fe20000000000 */
[----:B------:R-:W-:Y:S02]  /*1b40*/  UMOV UR9, 0x80000020 ;  /* 0x8000002000097882 */ /* 0x000fe40000000000 */
[----:B------:R-:W-:Y:S01]  /*1b50*/  UIADD3 UR12, UR7, 0x200, URZ ;  /* 0x00000200070c7890 */ /* 0x000fe2000fffe03f */
[----:B------:R-:W-:Y:S02]  /*1b60*/  UMOV UR10, UR6 ;  /* 0x00000006000a7c82 */ /* 0x000fe40008000000 */
[----:B------:R-:W-:Y:S02]  /*1b70*/  UMOV UR8, UR7 ;  /* 0x0000000700087c82 */ /* 0x000fe40008000000 */
[----:B------:R-:W-:Y:S01]  /*1b80*/  HGMMA.64x64x16.F32 R56, gdesc[UR8], R56, gsb0 ;  /* 0x00e00000083879f0 */ /* 0x000fe20008000838 */
[----:B------:R-:W-:Y:S01]  /*1b90*/  UMOV UR9, 0x80000020 ;  /* 0x8000002000097882 */ /* 0x000fe20000000000 */
[----:B------:R-:W-:Y:S01]  /*1ba0*/  UMOV UR8, UR12 ;  /* 0x0000000c00087c82 */ /* 0x000fe20008000000 */
[----:B------:R-:W-:-:S02]  /*1bb0*/  WARPGROUP.DEPBAR.LE gsb0, 0x0 ;  /* 0x00008000000079c5 */ /* 0x000fc40000010000 */
[----:B------:R-:W-:-:S06]  /*1bc0*/  WARPGROUP.ARRIVE ;  /* 0x00000000000079c5 */ /* 0x000fcc0000000000 */
[----:B------:R-:W-:Y:S01]  /*1bd0*/  HGMMA.64x64x16.F32 R24, gdesc[UR8], R24, gsb0 ;  /* 0x00e00000081879f0 */ /* 0x000fe20008000818 */
        /* <DEDUP_REMOVED lines=15> */
[----:B------:R-:W-:Y:S01]  /*1cd0*/  BPT.TRAP 0x1 ;  /* 0x000000040000795c */ /* 0x000fe20000300000 */
.L_x_27:
[----:B------:R-:W-:-:S13]  /*1ce0*/  ISETP.NE.AND P1, PT, R114, RZ, PT ;  /* 0x000000ff7200720c */ /* 0x000fda0003f25270 */
[----:B01----:R-:W-:-:S04]  /*1cf0*/  @P1 IMAD R4, R3, 0x8, R6 ;  /* 0x0000000803041824 */ /* 0x003fc800078e0206 */
[----:B------:R-:W-:-:S05]  /*1d00*/  @P1 VIADD R4, R4, 0x20 ;  /* 0x0000002004041836 */ /* 0x000fca0000000000 */
[----:B------:R-:W-:-:S04]  /*1d10*/  @P1 PRMT R4, R19, 0x654, R4 ;  /* 0x0000065413041816 */ /* 0x000fc80000000004 */
[----:B------:R0:W-:Y:S01]  /*1d20*/  @P1 SYNCS.ARRIVE.TRANS64.RED.A1T0 RZ, [R4+URZ], RZ ;  /* 0x000000ff04ff19a7 */ /* 0x0001e2000810043f */
[----:B------:R-:W-:-:S13]  /*1d30*/  ISETP.GT.U32.AND P1, PT, R18, 0x1, PT ;  /* 0x000000011200780c */ /* 0x000fda0003f24070 */
[----:B0-----:R-:W-:Y:S05]  /*1d40*/  @P1 BRA `(.L_x_28) ;  /* 0x0000000000041947 */ /* 0x001fea0003800000 */
[----:B------:R-:W-:Y:S01]  /*1d50*/  BPT.TRAP 0x1 ;  /* 0x000000040000795c */ /* 0x000fe20000300000 */
.L_x_28:
[----:B------:R-:W-:Y:S01]  /*1d60*/  UIADD3 UR5, UR5, 0x1, URZ ;  /* 0x0000000105057890 */ /* 0x000fe2000fffe03f */
[C---:B------:R-:W-:Y:S01]  /*1d70*/  ISETP.GT.AND P2, PT, R0.reuse, 0x1, PT ;  /* 0x000000010000780c */ /* 0x040fe20003f44270 */
[----:B------:R-:W-:Y:S02]  /*1d80*/  VIADD R3, R3, 0x1 ;  /* 0x0000000103037836 */ /* 0x000fe40000000000 */
[----:B------:R-:W-:Y:S01]  /*1d90*/  UISETP.NE.AND UP0, UPT, UR5, 0x4, UPT ;  /* 0x000000040500788c */ /* 0x000fe2000bf05270 */
[----:B------:R-:W-:Y:S02]  /*1da0*/  VIADD R0, R0, 0xffffffff ;  /* 0xffffffff00007836 */ /* 0x000fe40000000000 */
[C---:B------:R-:W-:Y:S01]  /*1db0*/  ISETP.NE.AND P1, PT, R3.reuse, 0x4, PT ;  /* 0x000000040300780c */ /* 0x040fe20003f25270 */
[----:B------:R-:W-:Y:S02]  /*1dc0*/  USEL UR6, URZ, 0x1, UP0 ;  /* 0x000000013f067887 */ /* 0x000fe40008000000 */
[----:B------:R-:W-:Y:S01]  /*1dd0*/  USEL UR5, UR5, URZ, UP0 ;  /* 0x0000003f05057287 */ /* 0x000fe20008000000 */
[----:B------:R-:W-:-:S03]  /*1de0*/  SEL R3, R3, RZ, P1 ;  /* 0x000000ff03037207 */ /* 0x000fc60000800000 */
[----:B------:R-:W-:Y:S01]  /*1df0*/  LOP3.LUT R7, R7, UR6, RZ, 0x3c, !PT ;  /* 0x0000000607077c12 */ /* 0x000fe2000f8e3cff */
[----:B------:R-:W-:Y:S07]  /*1e00*/  @P2 BRA `(.L_x_29) ;  /* 0xfffffffc00002947 */ /* 0x000fee000383ffff */
.L_x_22:
[----:B01----:R-:W0:Y:S02]  /*1e10*/  LDC R0, c[0x0][0x28c] ;  /* 0x0000a300ff007b82 */ /* 0x003e240000000800 */
[----:B0-----:R-:W-:-:S13]  /*1e20*/  ISETP.GE.AND P1, PT, R0, 0x1, PT ;  /* 0x000000010000780c */ /* 0x001fda0003f26270 */
[----:B------:R-:W-:Y:S05]  /*1e30*/  @!P1 BRA `(.L_x_30) ;  /* 0x0000000000389947 */ /* 0x000fea0003800000 */
[----:B------:R-:W-:Y:S05]  /*1e40*/  @!P0 BRA `(.L_x_31) ;  /* 0x0000000000048947 */ /* 0x000fea0003800000 */
[----:B------:R-:W-:Y:S01]  /*1e50*/  BPT.TRAP 0x1 ;  /* 0x000000040000795c */ /* 0x000fe20000300000 */
.L_x_31:
[----:B------:R-:W-:-:S13]  /*1e60*/  ISETP.NE.AND P0, PT, R114, RZ, PT ;  /* 0x000000ff7200720c */ /* 0x000fda0003f05270 */
[----:B------:R-:W-:-:S05]  /*1e70*/  VOTEU.ANY UP0, P0 ;  /* 0x00000000003f7886 */ /* 0x000fca0000000100 */
[----:B------:R-:W-:-:S06]  /*1e80*/  @UP0 UIADD3 UR4, UR44, UR41, URZ ;  /* 0x000000292c040290 */ /* 0x000fcc000fffe03f */
[----:B------:R-:W-:-:S04]  /*1e90*/  IMAD.U32 R0, RZ, RZ, UR4 ;  /* 0x00000004ff007e24 */ /* 0x000fc8000f8e00ff */
[----:B------:R-:W-:-:S05]  /*1ea0*/  @P0 IMAD.SHL.U32 R0, R0, 0x8, RZ ;  /* 0x0000000800000824 */ /* 0x000fca00078e00ff */
[----:B------:R-:W-:-:S04]  /*1eb0*/  @P0 LOP3.LUT R0, R0, 0x18, RZ, 0xc0, !PT ;  /* 0x0000001800000812 */ /* 0x000fc800078ec0ff */
[----:B------:R-:W-:-:S04]  /*1ec0*/  @P0 IADD3 R0, R6, 0x20, R0 ;  /* 0x0000002006000810 */ /* 0x000fc80007ffe000 */
[----:B------:R-:W-:-:S04]  /*1ed0*/  @P0 PRMT R0, R19, 0x654, R0 ;  /* 0x0000065413000816 */ /* 0x000fc80000000000 */
[----:B------:R0:W-:Y:S01]  /*1ee0*/  @P0 SYNCS.ARRIVE.TRANS64.RED.A1T0 RZ, [R0+URZ], RZ ;  /* 0x000000ff00ff09a7 */ /* 0x0001e2000810043f */
[----:B------:R-:W-:-:S13]  /*1ef0*/  ISETP.GT.U32.AND P0, PT, R18, 0x1, PT ;  /* 0x000000011200780c */ /* 0x000fda0003f04070 */
[----:B0-----:R-:W-:Y:S05]  /*1f00*/  @P0 BRA `(.L_x_30) ;  /* 0x0000000000040947 */ /* 0x001fea0003800000 */
[----:B------:R-:W-:Y:S01]  /*1f10*/  BPT.TRAP 0x1 ;  /* 0x000000040000795c */ /* 0x000fe20000300000 */
.L_x_30:
[----:B------:R-:W-:Y:S01]  /*1f20*/  UIADD3 UR41, UR43, UR41, URZ ;  /* 0x000000292b297290 */ /* 0x000fe2000fffe03f */
[----:B------:R-:W-:Y:S01]  /*1f30*/  IMAD.SHL.U32 R101, R101, 0x40, RZ ;  /* 0x0000004065657824 */ /* 0x000fe200078e00ff */
[----:B------:R-:W-:Y:S01]  /*1f40*/  ULDC UR10, c[0x0][0x288] ;  /* 0x0000a200000a7ab9 */ /* 0x000fe20000000800 */
[----:B------:R-:W-:Y:S01]  /*1f50*/  SHF.R.S32.HI R9, RZ, 0x1f, R23 ;  /* 0x0000001fff097819 */ /* 0x000fe20000011417 */
[----:B------:R-:W-:Y:S01]  /*1f60*/  USHF.R.U32.HI UR4, URZ, 0x2, UR41 ;  /* 0x000000023f047899 */ /* 0x000fe20008011629 */
[----:B------:R-:W-:Y:S01]  /*1f70*/  IMAD.SHL.U32 R3, R109, 0x100, RZ ;  /* 0x000001006d037824 */ /* 0x000fe200078e00ff */
[C---:B------:R-:W-:Y:S01]  /*1f80*/  LOP3.LUT R10, R101.reuse, 0x6, R97, 0xf8, !PT ;  /* 0x00000006650a7812 */ /* 0x040fe200078ef861 */
[----:B------:R-:W-:Y:S01]  /*1f90*/  ULDC.64 UR6, c[0x0][0x5d0] ;  /* 0x0001740000067ab9 */ /* 0x000fe20000000a00 */
[----:B------:R-:W-:Y:S01]  /*1fa0*/  ULOP3.LUT UR4, UR4, 0x1, URZ, 0xc0, !UPT ;  /* 0x0000000104047892 */ /* 0x000fe2000f8ec03f */
[----:B------:R-:W-:Y:S01]  /*1fb0*/  ISETP.GE.AND P0, PT, R101, UR10, PT ;  /* 0x0000000a65007c0c */ /* 0x000fe2000bf06270 */
[----:B------:R-:W-:Y:S01]  /*1fc0*/  ULDC UR11, c[0x0][0x284] ;  /* 0x0000a100000b7ab9 */ /* 0x000fe20000000800 */
[----:B------:R-:W-:Y:S01]  /*1fd0*/  SHF.R.S32.HI R11, RZ, 0x1f, R10 ;  /* 0x0000001fff0b7819 */ /* 0x000fe2000001140a */
[----:B------:R-:W-:Y:S01]  /*1fe0*/  IMAD R0, R9, UR6, RZ ;  /* 0x0000000609007c24 */ /* 0x000fe2000f8e02ff */
[----:B------:R-:W-:Y:S01]  /*1ff0*/  UISETP.GT.U32.AND UP1, UPT, UR41, 0x3, UPT ;  /* 0x000000032900788c */ /* 0x000fe2000bf24070 */
[----:B------:R-:W-:Y:S01]  /*2000*/  ISETP.GE.OR P0, PT, R3, UR11, P0 ;  /* 0x0000000b03007c0c */ /* 0x000fe20008706670 */
[----:B------:R-:W-:Y:S01]  /*2010*/  UISETP.NE.U32.AND UP0, UPT, UR4, 0x1, UPT ;  /* 0x000000010400788c */ /* 0x000fe2000bf05070 */
[C---:B------:R-:W-:Y:S01]  /*2020*/  IMAD R7, R23.reuse, UR7, R0 ;  /* 0x0000000717077c24 */ /* 0x040fe2000f8e0200 */
[----:B------:R-:W-:Y:S01]  /*2030*/  UISETP.LT.U32.AND UP1, UPT, UR43, 0x4, UP1 ;  /* 0x000000042b00788c */ /* 0x000fe20008f21070 */
[----:B------:R-:W-:Y:S01]  /*2040*/  IMAD.WIDE.U32 R4, R23, UR6, R10 ;  /* 0x0000000617047c25 */ /* 0x000fe2000f8e000a */
[----:B------:R-:W-:Y:S01]  /*2050*/  UISETP.GT.U32.AND UP0, UPT, UR43, 0x3, !UP0 ;  /* 0x000000032b00788c */ /* 0x000fe2000c704070 */
[----:B------:R-:W-:-:S02]  /*2060*/  ULDC.64 UR8, c[0x0][0x5c8] ;  /* 0x0001720000087ab9 */ /* 0x000fc40000000a00 */
[----:B------:R-:W-:Y:S01]  /*2070*/  IMAD.WIDE R108, R109, 0x100, R88 ;  /* 0x000001006d6c7825 */ /* 0x000fe200078e0258 */
[----:B------:R-:W-:Y:S02]  /*2080*/  USEL UR5, URZ, 0x1, !UP1 ;  /* 0x000000013f057887 */ /* 0x000fe4000c800000 */
[----:B------:R-:W-:Y:S01]  /*2090*/  USEL UR4, URZ, 0x1, !UP0 ;  /* 0x000000013f047887 */ /* 0x000fe2000c000000 */
[----:B------:R-:W-:Y:S01]  /*20a0*/  IMAD.IADD R5, R5, 0x1, R7 ;  /* 0x0000000105057824 */ /* 0x000fe200078e0207 */
[----:B------:R-:W-:Y:S01]  /*20b0*/  ULOP3.LUT UR41, UR41, 0x3, URZ, 0xc0, !UPT ;  /* 0x0000000329297892 */ /* 0x000fe2000f8ec03f */
[----:B------:R-:W-:Y:S01]  /*20c0*/  IMAD R7, R109, UR8, RZ ;  /* 0x000000086d077c24 */ /* 0x000fe2000f8e02ff */
[----:B------:R-:W-:Y:S01]  /*20d0*/  ULOP3.LUT UR40, UR4, UR40, UR5, 0x96, !UPT ;  /* 0x0000002804287292 */ /* 0x000fe2000f8e9605 */
[----:B------:R-:W-:-:S04]  /*20e0*/  IMAD.WIDE.U32 R110, R108, UR8, R4 ;  /* 0x000000086c6e7c25 */ /* 0x000fc8000f8e0004 */
[----:B------:R-:W-:Y:S02]  /*20f0*/  IMAD R7, R108, UR9, R7 ;  /* 0x000000096c077c24 */ /* 0x000fe4000f8e0207 */
[----:B------:R-:W-:Y:S01]  /*2100*/  IMAD.MOV.U32 R0, RZ, RZ, -0x1 ;  /* 0xffffffffff007424 */ /* 0x000fe200078e00ff */
[----:B------:R-:W-:Y:S06]  /*2110*/  @P0 BRA `(.L_x_32) ;  /* 0x00000048006c0947 */ /* 0x000fec0003800000 */
[----:B-----5:R-:W-:Y:S01]  /*2120*/  FSETP.NEU.AND P1, PT, R90, RZ, PT ;  /* 0x000000ff5a00720b */ /* 0x020fe20003f2d000 */
[----:B------:R-:W-:Y:S01]  /*2130*/  IMAD.IADD R4, R96, 0x1, -R101 ;  /* 0x0000000160047824 */ /* 0x000fe200078e0a65 */
[----:B------:R-:W-:Y:S01]  /*2140*/  BSSY B0, `(.L_x_32) ;  /* 0x0000498000007945 */ /* 0x000fe20003800000 */
[----:B------:R-:W-:Y:S02]  /*2150*/  IMAD.IADD R3, R100, 0x1, -R3 ;  /* 0x0000000164037824 */ /* 0x000fe400078e0a03 */
[----:B------:R-:W-:Y:S01]  /*2160*/  IMAD.IADD R21, R111, 0x1, R7 ;  /* 0x000000016f157824 */ /* 0x000fe200078e0207 */
[----:B------:R-:W-:-:S04]  /*2170*/  ISETP.GT.AND P5, PT, R4, RZ, PT ;  /* 0x000000ff0400720c */ /* 0x000fc80003fa4270 */
[----:B------:R-:W-:-:S03]  /*2180*/  ISETP.GT.AND P0, PT, R3, RZ, P5 ;  /* 0x000000ff0300720c */ /* 0x000fc60002f04270 */
[----:B------:R-:W-:Y:S10]  /*2190*/  @!P1 BRA `(.L_x_33) ;  /* 0x0000003000f89947 */ /* 0x000ff40003800000 */
[----:B------:R-:W0:Y:S01]  /*21a0*/  LDC.64 R14, c[0x0][0x5b8] ;  /* 0x00016e00ff0e7b82 */ /* 0x000e220000000a00 */
[----:B------:R-:W-:-:S07]  /*21b0*/  ULDC.64 UR4, c[0x0][0x5c0] ;  /* 0x0001700000047ab9 */ /* 0x000fce0000000a00 */
[----:B------:R-:W1:Y:S08]  /*21c0*/  LDC.64 R106, c[0x0][0x5b0] ;  /* 0x00016c00ff6a7b82 */ /* 0x000e700000000a00 */
[----:B------:R-:W2:Y:S01]  /*21d0*/  LDC.64 R12, c[0x0][0x5a8] ;  /* 0x00016a00ff0c7b82 */ /* 0x000ea20000000a00 */
[-C--:B0-----:R-:W-:Y:S02]  /*21e0*/  IMAD R6, R9, R14.reuse, RZ ;  /* 0x0000000e09067224 */ /* 0x081fe400078e02ff */
[----:B------:R-:W-:-:S04]  /*21f0*/  IMAD.WIDE.U32 R102, R23, R14, R10 ;  /* 0x0000000e17667225 */ /* 0x000fc800078e000a */
[----:B------:R-:W-:Y:S02]  /*2200*/  IMAD R101, R23, R15, R6 ;  /* 0x0000000f17657224 */ /* 0x000fe400078e0206 */
[-C--:B-1----:R-:W-:Y:S02]  /*2210*/  IMAD R5, R109, R106.reuse, RZ ;  /* 0x0000006a6d057224 */ /* 0x082fe400078e02ff */
[----:B------:R-:W-:Y:S02]  /*2220*/  IMAD.IADD R105, R103, 0x1, R101 ;  /* 0x0000000167697824 */ /* 0x000fe400078e0265 */
[----:B------:R-:W-:Y:S02]  /*2230*/  IMAD.MOV.U32 R104, RZ, RZ, R102 ;  /* 0x000000ffff687224 */ /* 0x000fe400078e0066 */
[C---:B------:R-:W-:Y:S02]  /*2240*/  IMAD R111, R108.reuse, R107, R5 ;  /* 0x0000006b6c6f7224 */ /* 0x040fe400078e0205 */
[----:B------:R-:W-:-:S04]  /*2250*/  IMAD.WIDE.U32 R6, R108, R106, R104 ;  /* 0x0000006a6c067225 */ /* 0x000fc800078e0068 */
[----:B------:R-:W-:Y:S01]  /*2260*/  IMAD.IADD R5, R7, 0x1, R111 ;  /* 0x0000000107057824 */ /* 0x000fe200078e026f */
[----:B--2---:R-:W-:-:S04]  /*2270*/  LEA R8, P1, R6, R12, 0x1 ;  /* 0x0000000c06087211 */ /* 0x004fc800078208ff */
[----:B------:R-:W-:-:S05]  /*2280*/  LEA.HI.X R9, R6, R13, R5, 0x1, P1 ;  /* 0x0000000d06097211 */ /* 0x000fca00008f0c05 */
[----:B------:R0:W2:Y:S01]  /*2290*/  @P0 LDG.E.LTC128B.U16 R5, desc[UR38][R8.64] ;  /* 0x0000002608050981 */ /* 0x0000a2000c1e1520 */
[----:B------:R-:W-:Y:S01]  /*22a0*/  LEA R20, P1, R110, UR4, 0x1 ;  /* 0x000000046e147c11 */ /* 0x000fe2000f8208ff */
[----:B------:R-:W-:Y:S01]  /*22b0*/  IMAD.WIDE.U32 R6, R108, R106, R10 ;  /* 0x0000006a6c067225 */ /* 0x000fe200078e000a */
[----:B------:R-:W-:Y:S01]  /*22c0*/  ISETP.GT.AND P3, PT, R4, 0x1, PT ;  /* 0x000000010400780c */ /* 0x000fe20003f64270 */
[----:B------:R-:W-:Y:S01]  /*22d0*/  BSSY B1, `(.L_x_34) ;  /* 0x0000012000017945 */ /* 0x000fe20003800000 */
[----:B------:R-:W-:Y:S01]  /*22e0*/  LEA.HI.X R21, R110, UR5, R21, 0x1, P1 ;  /* 0x000000056e157c11 */ /* 0x000fe200088f0c15 */
[----:B------:R-:W-:Y:S01]  /*22f0*/  IMAD.IADD R7, R111, 0x1, R7 ;  /* 0x000000016f077824 */ /* 0x000fe200078e0207 */
[----:B------:R-:W-:Y:S01]  /*2300*/  ISETP.GT.AND P1, PT, R3, RZ, P3 ;  /* 0x000000ff0300720c */ /* 0x000fe20001f24270 */
[C---:B------:R-:W-:Y:S01]  /*2310*/  IMAD.SHL.U32 R112, R106.reuse, 0x8, RZ ;  /* 0x000000086a707824 */ /* 0x040fe200078e00ff */
[----:B------:R-:W-:Y:S01]  /*2320*/  P2R R119, PR, RZ, 0x8 ;  /* 0x00000008ff777803 */ /* 0x000fe20000000000 */
[----:B------:R-:W-:Y:S01]  /*2330*/  IMAD.WIDE.U32 R6, R23, R14, R6 ;  /* 0x0000000e17067225 */ /* 0x000fe200078e0006 */
[----:B------:R-:W-:-:S03]  /*2340*/  SHF.L.U64.HI R113, R106, 0x3, R107 ;  /* 0x000000036a717819 */ /* 0x000fc6000001026b */
[----:B------:R-:W-:Y:S01]  /*2350*/  IMAD.IADD R7, R101, 0x1, R7 ;  /* 0x0000000165077824 */ /* 0x000fe200078e0207 */
[----:B0-----:R-:W-:-:S04]  /*2360*/  LEA R8, P2, R6, R12, 0x1 ;  /* 0x0000000c06087211 */ /* 0x001fc800078408ff */
[----:B------:R-:W-:Y:S01]  /*2370*/  LEA.HI.X R9, R6, R13, R7, 0x1, P2 ;  /* 0x0000000d06097211 */ /* 0x000fe200010f0c07 */
[----:B--2---:R-:W-:-:S05]  /*2380*/  HADD2.F32 R15, -RZ, R5.H0_H0 ;  /* 0x20000005ff0f7230 */ /* 0x004fca0000004100 */
[----:B------:R-:W-:-:S04]  /*2390*/  FMUL R15, R15, R90 ;  /* 0x0000005a0f0f7220 */ /* 0x000fc80000400000 */
[----:B------:R-:W-:-:S05]  /*23a0*/  FFMA R15, R56, R22, R15 ;  /* 0x00000016380f7223 */ /* 0x000fca000000000f */
[----:B------:R-:W-:-:S05]  /*23b0*/  F2FP.F16.F32.PACK_AB R15, RZ, R15 ;  /* 0x0000000fff0f723e */ /* 0x000fca00000000ff */
[----:B------:R0:W-:Y:S01]  /*23c0*/  @P0 STG.E.U16 desc[UR38][R20.64], R15 ;  /* 0x0000000f14000986 */ /* 0x0001e2000c101526 */
[----:B------:R-:W-:Y:S05]  /*23d0*/  @!P1 BRA `(.L_x_35) ;  /* 0x0000000000049947 */ /* 0x000fea0003800000 */
[----:B------:R1:W5:Y:S02]  /*23e0*/  LDG.E.LTC128B.U16 R5, desc[UR38][R8.64+0x2] ;  /* 0x0000022608057981 */ /* 0x000364000c1e1520 */
.L_x_35:
[----:B------:R-:W-:Y:S05]  /*23f0*/  BSYNC B1 ;  /* 0x0000000000017941 */ /* 0x000fea0003800000 */
.L_x_34:
[----:B-----5:R-:W-:Y:S01]  /*2400*/  HADD2.F32 R7, -RZ, R5.H0_H0 ;  /* 0x20000005ff077230 */ /* 0x020fe20000004100 */
[----:B------:R-:W-:Y:S01]  /*2410*/  ISETP.GT.AND P0, PT, R3, 0x8, P5 ;  /* 0x000000080300780c */ /* 0x000fe20002f04270 */
[----:B------:R-:W-:Y:S01]  /*2420*/  IMAD.WIDE.U32 R116, R108, R106, R112 ;  /* 0x0000006a6c747225 */ /* 0x000fe200078e0070 */
[----:B------:R-:W-:-:S03]  /*2430*/  PRMT R118, R5, 0x7610, R118 ;  /* 0x0000761005767816 */ /* 0x000fc60000000076 */
[----:B------:R-:W-:Y:S01]  /*2440*/  FMUL R6, R7, R90 ;  /* 0x0000005a07067220 */ /* 0x000fe20000400000 */
[----:B------:R-:W-:Y:S01]  /*2450*/  IMAD.IADD R111, R111, 0x1, R117 ;  /* 0x000000016f6f7824 */ /* 0x000fe200078e0275 */
[----:B------:R-:W-:Y:S02]  /*2460*/  IADD3 R7, P2, R102, R116, RZ ;  /* 0x0000007466077210 */ /* 0x000fe40007f5e0ff */
[----:B------:R-:W-:-:S03]  /*2470*/  FFMA R57, R57, R22, R6 ;  /* 0x0000001639397223 */ /* 0x000fc60000000006 */
[----:B------:R-:W-:Y:S01]  /*2480*/  IMAD.X R56, R111, 0x1, R105, P2 ;  /* 0x000000016f387824 */ /* 0x000fe200010e0669 */
[C---:B------:R-:W-:Y:S02]  /*2490*/  LEA R6, P2, R7.reuse, R12, 0x1 ;  /* 0x0000000c07067211 */ /* 0x040fe400078408ff */
[----:B------:R-:W-:Y:S02]  /*24a0*/  F2FP.F16.F32.PACK_AB R57, RZ, R57 ;  /* 0x00000039ff39723e */ /* 0x000fe400000000ff */
[----:B------:R-:W-:-:S03]  /*24b0*/  LEA.HI.X R7, R7, R13, R56, 0x1, P2 ;  /* 0x0000000d07077211 */ /* 0x000fc600010f0c38 */
[----:B------:R2:W-:Y:S04]  /*24c0*/  @P1 STG.E.U16 desc[UR38][R20.64+0x2], R57 ;  /* 0x0000023914001986 */ /* 0x0005e8000c101526 */
[----:B------:R-:W3:Y:S01]  /*24d0*/  @P0 LDG.E.LTC128B.U16 R118, desc[UR38][R6.64] ;  /* 0x0000002606760981 */ /* 0x000ee2000c1e1520 */
[----:B------:R-:W-:Y:S01]  /*24e0*/  IADD3 R116, P1, R10, R116, RZ ;  /* 0x000000740a747210 */ /* 0x000fe20007f3e0ff */
[----:B------:R-:W-:Y:S01]  /*24f0*/  IMAD.SHL.U32 R121, R91, 0x2, RZ ;  /* 0x000000025b797824 */ /* 0x000fe200078e00ff */
[----:B------:R-:W-:Y:S03]  /*2500*/  BSSY B1, `(.L_x_36) ;  /* 0x0000011000017945 */ /* 0x000fe60003800000 */
[----:B------:R-:W-:Y:S01]  /*2510*/  IMAD.X R117, R11, 0x1, R111, P1 ;  /* 0x000000010b757824 */ /* 0x000fe200008e066f */
[----:B------:R-:W-:Y:S01]  /*2520*/  IADD3 R110, P2, R121, R20, RZ ;  /* 0x00000014796e7210 */ /* 0x000fe20007f5e0ff */
[----:B------:R-:W-:-:S04]  /*2530*/  IMAD.WIDE.U32 R116, R23, R14, R116 ;  /* 0x0000000e17747225 */ /* 0x000fc800078e0074 */
[----:B0-----:R-:W-:Y:S01]  /*2540*/  IMAD.IADD R15, R101, 0x1, R117 ;  /* 0x00000001650f7824 */ /* 0x001fe200078e0275 */
[----:B------:R-:W-:Y:S02]  /*2550*/  SHF.L.U64.HI R117, R91, 0x1, R94 ;  /* 0x000000015b757819 */ /* 0x000fe4000001025e */
[----:B------:R-:W-:-:S03]  /*2560*/  LEA R56, P1, R116, R12, 0x1 ;  /* 0x0000000c74387211 */ /* 0x000fc600078208ff */
[----:B------:R-:W-:Y:S01]  /*2570*/  IMAD.X R111, R117, 0x1, R21, P2 ;  /* 0x00000001756f7824 */ /* 0x000fe200010e0615 */
[----:B--2---:R-:W-:Y:S02]  /*2580*/  LEA.HI.X R57, R116, R13, R15, 0x1, P1 ;  /* 0x0000000d74397211 */ /* 0x004fe400008f0c0f */
[----:B------:R-:W-:Y:S01]  /*2590*/  ISETP.GT.AND P1, PT, R3, 0x8, P3 ;  /* 0x000000080300780c */ /* 0x000fe20001f24270 */
[----:B---3--:R-:W-:-:S05]  /*25a0*/  HADD2.F32 R5, -RZ, R118.H0_H0 ;  /* 0x20000076ff057230 */ /* 0x008fca0000004100 */
[----:B------:R-:W-:-:S04]  /*25b0*/  FMUL R5, R5, R90 ;  /* 0x0000005a05057220 */ /* 0x000fc80000400000 */
[----:B------:R-:W-:-:S05]  /*25c0*/  FFMA R5, R58, R22, R5 ;  /* 0x000000163a057223 */ /* 0x000fca0000000005 */
[----:B------:R-:W-:-:S05]  /*25d0*/  F2FP.F16.F32.PACK_AB R5, RZ, R5 ;  /* 0x00000005ff05723e */ /* 0x000fca00000000ff */
[----:B------:R0:W-:Y:S01]  /*25e0*/  @P0 STG.E.U16 desc[UR38][R110.64], R5 ;  /* 0x000000056e000986 */ /* 0x0001e2000c101526 */
[----:B------:R-:W-:Y:S05]  /*25f0*/  @!P1 BRA `(.L_x_37) ;  /* 0x0000000000049947 */ /* 0x000fea0003800000 */
[----:B------:R2:W5:Y:S02]  /*2600*/  LDG.E.LTC128B.U16 R118, desc[UR38][R56.64+0x2] ;  /* 0x0000022638767981 */ /* 0x000564000c1e1520 */
.L_x_37:
[----:B------:R-:W-:Y:S05]  /*2610*/  BSYNC B1 ;  /* 0x0000000000017941 */ /* 0x000fea0003800000 */
.L_x_36:
[----:B0----5:R-:W-:Y:S01]  /*2620*/  HADD2.F32 R5, -RZ, R118.H0_H0 ;  /* 0x20000076ff057230 */ /* 0x021fe20000004100 */
[----:B------:R-:W-:Y:S01]  /*2630*/  ISETP.GT.AND P3, PT, R4, 0x8, PT ;  /* 0x000000080400780c */ /* 0x000fe20003f64270 */
[C---:B------:R-:W-:Y:S01]  /*2640*/  IMAD.SHL.U32 R15, R92.reuse, 0x2, RZ ;  /* 0x000000025c0f7824 */ /* 0x040fe200078e00ff */
[----:B------:R-:W-:Y:S02]  /*2650*/  BSSY B1, `(.L_x_38) ;  /* 0x000000c000017945 */ /* 0x000fe40003800000 */
[----:B------:R-:W-:Y:S01]  /*2660*/  FMUL R58, R5, R90 ;  /* 0x0000005a053a7220 */ /* 0x000fe20000400000 */
[----:B------:R-:W-:Y:S02]  /*2670*/  SHF.L.U64.HI R5, R92, 0x1, R93 ;  /* 0x000000015c057819 */ /* 0x000fe4000001025d */
[----:B------:R-:W-:Y:S01]  /*2680*/  IADD3 R6, P0, P2, R15, R20, R121 ;  /* 0x000000140f067210 */ /* 0x000fe20007a1e079 */
[----:B------:R-:W-:Y:S01]  /*2690*/  FFMA R58, R59, R22, R58 ;  /* 0x000000163b3a7223 */ /* 0x000fe2000000003a */
[----:B------:R-:W-:-:S02]  /*26a0*/  P2R R116, PR, RZ, 0x8 ;  /* 0x00000008ff747803 */ /* 0x000fc40000000000 */
[----:B------:R-:W-:Y:S02]  /*26b0*/  IADD3.X R7, R5, R21, R117, P0, P2 ;  /* 0x0000001505077210 */ /* 0x000fe400007e4475 */
[----:B------:R-:W-:Y:S02]  /*26c0*/  F2FP.F16.F32.PACK_AB R58, RZ, R58 ;  /* 0x0000003aff3a723e */ /* 0x000fe400000000ff */
[----:B------:R-:W-:-:S03]  /*26d0*/  ISETP.GT.AND P0, PT, R3, RZ, P3 ;  /* 0x000000ff0300720c */ /* 0x000fc60001f04270 */
[----:B------:R0:W-:Y:S10]  /*26e0*/  @P1 STG.E.U16 desc[UR38][R110.64+0x2], R58 ;  /* 0x0000023a6e001986 */ /* 0x0001f4000c101526 */
[----:B------:R-:W-:Y:S05]  /*26f0*/  @!P0 BRA `(.L_x_39) ;  /* 0x0000000000048947 */ /* 0x000fea0003800000 */
[----:B------:R3:W5:Y:S02]  /*2700*/  LDG.E.LTC128B.U16 R118, desc[UR38][R8.64+0x10] ;  /* 0x0000102608767981 */ /* 0x000764000c1e1520 */
.L_x_39:
[----:B------:R-:W-:Y:S05]  /*2710*/  BSYNC B1 ;  /* 0x0000000000017941 */ /* 0x000fea0003800000 */
.L_x_38:
[----:B-----5:R-:W-:Y:S01]  /*2720*/  HADD2.F32 R59, -RZ, R118.H0_H0 ;  /* 0x20000076ff3b7230 */ /* 0x020fe20000004100 */
[----:B------:R-:W-:Y:S01]  /*2730*/  ISETP.GT.AND P1, PT, R4, 0x9, PT ;  /* 0x000000090400780c */ /* 0x000fe20003f24270 */
[----:B------:R-:W-:Y:S03]  /*2740*/  BSSY B1, `(.L_x_40) ;  /* 0x0000009000017945 */ /* 0x000fe60003800000 */
[----:B------:R-:W-:Y:S01]  /*2750*/  FMUL R59, R59, R90 ;  /* 0x0000005a3b3b7220 */ /* 0x000fe20000400000 */
[----:B------:R-:W-:-:S03]  /*2760*/  P2R R117, PR, RZ, 0x2 ;  /* 0x00000002ff757803 */ /* 0x000fc60000000000 */
[----:B------:R-:W-:-:S05]  /*2770*/  FFMA R59, R60, R22, R59 ;  /* 0x000000163c3b7223 */ /* 0x000fca000000003b */
[----:B------:R-:W-:-:S05]  /*2780*/  F2FP.F16.F32.PACK_AB R59, RZ, R59 ;  /* 0x0000003bff3b723e */ /* 0x000fca00000000ff */
[----:B------:R4:W-:Y:S01]  /*2790*/  @P0 STG.E.U16 desc[UR38][R20.64+0x10], R59 ;  /* 0x0000103b14000986 */ /* 0x0009e2000c101526 */
[----:B------:R-:W-:-:S13]  /*27a0*/  ISETP.GT.AND P0, PT, R3, RZ, P1 ;  /* 0x000000ff0300720c */ /* 0x000fda0000f04270 */
[----:B----4-:R-:W-:Y:S05]  /*27b0*/  @!P0 BRA `(.L_x_41) ;  /* 0x0000000000048947 */ /* 0x010fea0003800000 */
[----:B------:R4:W5:Y:S02]  /*27c0*/  LDG.E.LTC128B.U16 R118, desc[UR38][R8.64+0x12] ;  /* 0x0000122608767981 */ /* 0x000964000c1e1520 */
.L_x_41:
[----:B------:R-:W-:Y:S05]  /*27d0*/  BSYNC B1 ;  /* 0x0000000000017941 */ /* 0x000fea0003800000 */
.L_x_40:
[----:B-----5:R-:W-:Y:S01]  /*27e0*/  HADD2.F32 R59, -RZ, R118.H0_H0 ;  /* 0x20000076ff3b7230 */ /* 0x020fe20000004100 */
[----:B------:R-:W-:Y:S04]  /*27f0*/  BSSY B1, `(.L_x_42) ;  /* 0x0000008000017945 */ /* 0x000fe80003800000 */
[----:B0-----:R-:W-:-:S04]  /*2800*/  FMUL R58, R59, R90 ;  /* 0x0000005a3b3a7220 */ /* 0x001fc80000400000 */
[----:B------:R-:W-:-:S05]  /*2810*/  FFMA R58, R61, R22, R58 ;  /* 0x000000163d3a7223 */ /* 0x000fca000000003a */
[----:B------:R-:W-:-:S05]  /*2820*/  F2FP.F16.F32.PACK_AB R58, RZ, R58 ;  /* 0x0000003aff3a723e */ /* 0x000fca00000000ff */
[----:B------:R0:W-:Y:S01]  /*2830*/  @P0 STG.E.U16 desc[UR38][R20.64+0x12], R58 ;  /* 0x0000123a14000986 */ /* 0x0001e2000c101526 */
[----:B------:R-:W-:-:S13]  /*2840*/  ISETP.GT.AND P0, PT, R3, 0x8, P3 ;  /* 0x000000080300780c */ /* 0x000fda0001f04270 */
[----:B0-----:R-:W-:Y:S05]  /*2850*/  @!P0 BRA `(.L_x_43) ;  /* 0x0000000000048947 */ /* 0x001fea0003800000 */
[----:B------:R0:W5:Y:S02]  /*2860*/  LDG.E.LTC128B.U16 R118, desc[UR38][R56.64+0x10] ;  /* 0x0000102638767981 */ /* 0x000164000c1e1520 */
.L_x_43:
[----:B------:R-:W-:Y:S05]  /*2870*/  BSYNC B1 ;  /* 0x0000000000017941 */ /* 0x000fea0003800000 */
.L_x_42:
[----:B-----5:R-:W-:Y:S01]  /*2880*/  HADD2.F32 R59, -RZ, R118.H0_H0 ;  /* 0x20000076ff3b7230 */ /* 0x020fe20000004100 */
[----:B------:R-:W-:Y:S04]  /*2890*/  BSSY B1, `(.L_x_44) ;  /* 0x000000a000017945 */ /* 0x000fe80003800000 */
[----:B------:R-:W-:-:S04]  /*28a0*/  FMUL R59, R59, R90 ;  /* 0x0000005a3b3b7220 */ /* 0x000fc80000400000 */
[----:B------:R-:W-:-:S05]  /*28b0*/  FFMA R59, R62, R22, R59 ;  /* 0x000000163e3b7223 */ /* 0x000fca000000003b */
[----:B------:R-:W-:-:S05]  /*28c0*/  F2FP.F16.F32.PACK_AB R59, RZ, R59 ;  /* 0x0000003bff3b723e */ /* 0x000fca00000000ff */
[----:B------:R0:W-:Y:S01]  /*28d0*/  @P0 STG.E.U16 desc[UR38][R110.64+0x10], R59 ;  /* 0x0000103b6e000986 */ /* 0x0001e2000c101526 */
[----:B------:R-:W-:-:S05]  /*28e0*/  IADD3 R121, P0, R108, 0x80, RZ ;  /* 0x000000806c797810 */ /* 0x000fca0007f1e0ff */
[----:B------:R-:W-:Y:S01]  /*28f0*/  IMAD.X R109, RZ, RZ, R109, P0 ;  /* 0x000000ffff6d7224 */ /* 0x000fe200000e066d */
[----:B------:R-:W-:-:S13]  /*2900*/  ISETP.GT.AND P0, PT, R3, 0x8, P1 ;  /* 0x000000080300780c */ /* 0x000fda0000f04270 */
[----:B0-----:R-:W-:Y:S05]  /*2910*/  @!P0 BRA `(.L_x_45) ;  /* 0x0000000000048947 */ /* 0x001fea0003800000 */
[----:B------:R0:W5:Y:S02]  /*2920*/  LDG.E.LTC128B.U16 R118, desc[UR38][R56.64+0x12] ;  /* 0x0000122638767981 */ /* 0x000164000c1e1520 */
.L_x_45:
[----:B------:R-:W-:Y:S05]  /*2930*/  BSYNC B1 ;  /* 0x0000000000017941 */ /* 0x000fea0003800000 */
.L_x_44:
[----:B-----5:R-:W-:Y:S01]  /*2940*/  HADD2.F32 R59, -RZ, R118.H0_H0 ;  /* 0x20000076ff3b7230 */ /* 0x020fe20000004100 */
[----:B------:R-:W-:Y:S01]  /*2950*/  ISETP.GT.AND P2, PT, R4, 0x10, PT ;  /* 0x000000100400780c */ /* 0x000fe20003f44270 */
[----:B------:R-:W-:Y:S01]  /*2960*/  IMAD R60, R109, R106, RZ ;  /* 0x0000006a6d3c7224 */ /* 0x000fe200078e02ff */
[----:B------:R-:W-:Y:S02]  /*2970*/  BSSY B1, `(.L_x_46) ;  /* 0x0000021000017945 */ /* 0x000fe40003800000 */
[----:B------:R-:W-:Y:S01]  /*2980*/  FMUL R58, R59, R90 ;  /* 0x0000005a3b3a7220 */ /* 0x000fe20000400000 */
[C---:B------:R-:W-:Y:S02]  /*2990*/  IMAD R103, R121.reuse, R107, R60 ;  /* 0x0000006b79677224 */ /* 0x040fe400078e023c */
[----:B------:R-:W-:-:S04]  /*29a0*/  IMAD.WIDE.U32 R60, R121, R106, R10 ;  /* 0x0000006a793c7225 */ /* 0x000fc800078e000a */
[----:B------:R-:W-:Y:S01]  /*29b0*/  FFMA R58, R63, R22, R58 ;  /* 0x000000163f3a7223 */ /* 0x000fe2000000003a */
[----:B------:R-:W-:-:S04]  /*29c0*/  IMAD.IADD R61, R103, 0x1, R61 ;  /* 0x00000001673d7824 */ /* 0x000fc800078e023d */
[----:B------:R-:W-:-:S04]  /*29d0*/  F2FP.F16.F32.PACK_AB R58, RZ, R58 ;  /* 0x0000003aff3a723e */ /* 0x000fc800000000ff */
[----:B------:R-:W-:Y:S01]  /*29e0*/  PRMT R63, R58, 0x7610, R63 ;  /* 0x000076103a3f7816 */ /* 0x000fe2000000003f */
[----:B------:R-:W-:-:S04]  /*29f0*/  IMAD.WIDE.U32 R58, R121, R106, R104 ;  /* 0x0000006a793a7225 */ /* 0x000fc800078e0068 */
[----:B------:R1:W-:Y:S01]  /*2a00*/  @P0 STG.E.U16 desc[UR38][R110.64+0x12], R63 ;  /* 0x0000123f6e000986 */ /* 0x0003e2000c101526 */
[----:B------:R-:W-:Y:S02]  /*2a10*/  IMAD.IADD R59, R59, 0x1, R103 ;  /* 0x000000013b3b7824 */ /* 0x000fe400078e0267 */
[----:B------:R-:W-:-:S04]  /*2a20*/  IMAD.WIDE.U32 R106, R121, R106, R112 ;  /* 0x0000006a796a7225 */ /* 0x000fc800078e0070 */
[----:B------:R-:W-:Y:S02]  /*2a30*/  IMAD.IADD R103, R103, 0x1, R107 ;  /* 0x0000000167677824 */ /* 0x000fe400078e026b */
[----:B-1----:R-:W-:Y:S01]  /*2a40*/  IMAD.WIDE.U32 R62, R23, R14, R60 ;  /* 0x0000000e173e7225 */ /* 0x002fe200078e003c */
[----:B------:R-:W-:-:S04]  /*2a50*/  LEA R60, P0, R58, R12, 0x1 ;  /* 0x0000000c3a3c7211 */ /* 0x000fc800078008ff */
[----:B------:R-:W-:Y:S01]  /*2a60*/  LEA.HI.X R61, R58, R13, R59, 0x1, P0 ;  /* 0x0000000d3a3d7211 */ /* 0x000fe200000f0c3b */
[----:B------:R-:W-:Y:S01]  /*2a70*/  IMAD.IADD R59, R101, 0x1, R63 ;  /* 0x00000001653b7824 */ /* 0x000fe200078e023f */
[----:B------:R-:W-:-:S04]  /*2a80*/  LEA R58, P0, R62, R12, 0x1 ;  /* 0x0000000c3e3a7211 */ /* 0x000fc800078008ff */
[----:B------:R-:W-:Y:S02]  /*2a90*/  LEA.HI.X R59, R62, R13, R59, 0x1, P0 ;  /* 0x0000000d3e3b7211 */ /* 0x000fe400000f0c3b */
[----:B------:R-:W-:-:S05]  /*2aa0*/  IADD3 R102, P0, R102, R106, RZ ;  /* 0x0000006a66667210 */ /* 0x000fca0007f1e0ff */
[----:B------:R-:W-:Y:S01]  /*2ab0*/  IMAD.X R104, R103, 0x1, R105, P0 ;  /* 0x0000000167687824 */ /* 0x000fe200000e0669 */
[----:B------:R-:W-:-:S05]  /*2ac0*/  IADD3 R62, P0, R10, R106, RZ ;  /* 0x0000006a0a3e7210 */ /* 0x000fca0007f1e0ff */
[----:B------:R-:W-:Y:S01]  /*2ad0*/  IMAD.X R63, R11, 0x1, R103, P0 ;  /* 0x000000010b3f7824 */ /* 0x000fe200000e0667 */
[----:B------:R-:W-:Y:S01]  /*2ae0*/  LEA R10, P0, R102, R12, 0x1 ;  /* 0x0000000c660a7211 */ /* 0x000fe200078008ff */
[----:B------:R-:W-:-:S03]  /*2af0*/  IMAD.WIDE.U32 R62, R23, R14, R62 ;  /* 0x0000000e173e7225 */ /* 0x000fc600078e003e */
[----:B------:R-:W-:Y:S01]  /*2b00*/  LEA.HI.X R11, R102, R13, R104, 0x1, P0 ;  /* 0x0000000d660b7211 */ /* 0x000fe200000f0c68 */
[----:B------:R-:W-:Y:S01]  /*2b10*/  IMAD.IADD R101, R101, 0x1, R63 ;  /* 0x0000000165657824 */ /* 0x000fe200078e023f */
[----:B------:R-:W-:-:S04]  /*2b20*/  LEA R12, P0, R62, R12, 0x1 ;  /* 0x0000000c3e0c7211 */ /* 0x000fc800078008ff */
[----:B------:R-:W-:Y:S02]  /*2b30*/  LEA.HI.X R13, R62, R13, R101, 0x1, P0 ;  /* 0x0000000d3e0d7211 */ /* 0x000fe400000f0c65 */
[----:B------:R-:W-:Y:S02]  /*2b40*/  ISETP.GT.AND P0, PT, R3, RZ, P2 ;  /* 0x000000ff0300720c */ /* 0x000fe40001704270 */
[----:B------:R-:W-:-:S11]  /*2b50*/  P2R R101, PR, RZ, 0x4 ;  /* 0x00000004ff657803 */ /* 0x000fd60000000000 */
[----:B------:R-:W-:Y:S05]  /*2b60*/  @!P0 BRA `(.L_x_47) ;  /* 0x0000000000048947 */ /* 0x000fea0003800000 */
[----:B------:R1:W5:Y:S02]  /*2b70*/  LDG.E.LTC128B.U16 R118, desc[UR38][R8.64+0x20] ;  /* 0x0000202608767981 */ /* 0x000364000c1e1520 */
.L_x_47:
[----:B------:R-:W-:Y:S05]  /*2b80*/  BSYNC B1 ;  /* 0x0000000000017941 */ /* 0x000fea0003800000 */
.L_x_46:
        /* <DEDUP_REMOVED lines=9> */
[----:B0-----:R-:W-:Y:S05]  /*2c20*/  @!P0 BRA `(.L_x_49) ;  /* 0x0000000000048947 */ /* 0x001fea0003800000 */
[----:B------:R0:W5:Y:S02]  /*2c30*/  LDG.E.LTC128B.U16 R118, desc[UR38][R8.64+0x22] ;  /* 0x0000222608767981 */ /* 0x000164000c1e1520 */
.L_x_49:
[----:B------:R-:W-:Y:S05]  /*2c40*/  BSYNC B1 ;  /* 0x0000000000017941 */ /* 0x000fea0003800000 */
.L_x_48:
[----:B-----5:R-:W-:Y:S01]  /*2c50*/  HADD2.F32 R23, -RZ, R118.H0_H0 ;  /* 0x20000076ff177230 */ /* 0x020fe20000004100 */
[----:B------:R-:W-:Y:S04]  /*2c60*/  BSSY B1, `(.L_x_50) ;  /* 0x0000008000017945 */ /* 0x000fe80003800000 */
[----:B------:R-:W-:-:S04]  /*2c70*/  FMUL R14, R23, R90 ;  /* 0x0000005a170e7220 */ /* 0x000fc80000400000 */
[----:B------:R-:W-:-:S05]  /*2c80*/  FFMA R14, R65, R22, R14 ;  /* 0x00000016410e7223 */ /* 0x000fca000000000e */
[----:B------:R-:W-:-:S05]  /*2c90*/  F2FP.F16.F32.PACK_AB R14, RZ, R14 ;  /* 0x0000000eff0e723e */ /* 0x000fca00000000ff */
[----:B------:R0:W-:Y:S01]  /*2ca0*/  @P0 STG.E.U16 desc[UR38][R20.64+0x22], R14 ;  /* 0x0000220e14000986 */ /* 0x0001e2000c101526 */
[----:B------:R-:W-:-:S13]  /*2cb0*/  ISETP.GT.AND P0, PT, R3, 0x8, P2 ;  /* 0x000000080300780c */ /* 0x000fda0001704270 */
[----:B0-----:R-:W-:Y:S05]  /*2cc0*/  @!P0 BRA `(.L_x_51) ;  /* 0x0000000000048947 */ /* 0x001fea0003800000 */
[----:B------:R0:W5:Y:S02]  /*2cd0*/  LDG.E.LTC128B.U16 R118, desc[UR38][R56.64+0x20] ;  /* 0x0000202638767981 */ /* 0x000164000c1e1520 */
.L_x_51:
[----:B------:R-:W-:Y:S05]  /*2ce0*/  BSYNC B1 ;  /* 0x0000000000017941 */ /* 0x000fea0003800000 */
.L_x_50:
        /* <DEDUP_REMOVED lines=9> */
.L_x_53:
[----:B------:R-:W-:Y:S05]  /*2d80*/  BSYNC B1 ;  /* 0x0000000000017941 */ /* 0x000fea0003800000 */
.L_x_52:
        /* <DEDUP_REMOVED lines=11> */
.L_x_55:
[----:B------:R-:W-:Y:S05]  /*2e40*/  BSYNC B1 ;  /* 0x0000000000017941 */ /* 0x000fea0003800000 */
.L_x_54:
        /* <DEDUP_REMOVED lines=11> */
.L_x_57:
[----:B------:R-:W-:Y:S05]  /*2f00*/  BSYNC B1 ;  /* 0x0000000000017941 */ /* 0x000fea0003800000 */
.L_x_56:
        /* <DEDUP_REMOVED lines=9> */
.L_x_59:
[----:B------:R-:W-:Y:S05]  /*2fa0*/  BSYNC B1 ;  /* 0x0000000000017941 */ /* 0x000fea0003800000 */
.L_x_58:
        /* <DEDUP_REMOVED lines=9> */
.L_x_61:
[----:B------:R-:W-:Y:S05]  /*3040*/  BSYNC B1 ;  /* 0x0000000000017941 */ /* 0x000fea0003800000 */
.L_x_60:
        /* <DEDUP_REMOVED lines=11> */
.L_x_63:
[----:B------:R-:W-:Y:S05]  /*3100*/  BSYNC B1 ;  /* 0x0000000000017941 */ /* 0x000fea0003800000 */
.L_x_62:
        /* <DEDUP_REMOVED lines=11> */
.L_x_65:
[----:B------:R-:W-:Y:S05]  /*31c0*/  BSYNC B1 ;  /* 0x0000000000017941 */ /* 0x000fea0003800000 */
.L_x_64:
        /* <DEDUP_REMOVED lines=9> */
.L_x_67:
[----:B------:R-:W-:Y:S05]  /*3260*/  BSYNC B1 ;  /* 0x0000000000017941 */ /* 0x000fea0003800000 */
.L_x_66:
        /* <DEDUP_REMOVED lines=9> */
.L_x_69:
[----:B------:R-:W-:Y:S05]  /*3300*/  BSYNC B1 ;  /* 0x0000000000017941 */ /* 0x000fea0003800000 */
.L_x_68:
        /* <DEDUP_REMOVED lines=11> */
.L_x_71:
[----:B------:R-:W-:Y:S05]  /*33c0*/  BSYNC B1 ;  /* 0x0000000000017941 */ /* 0x000fea0003800000 */
.L_x_70:
        /* <DEDUP_REMOVED lines=11> */
.L_x_73:
[----:B------:R-:W-:Y:S05]  /*3480*/  BSYNC B1 ;  /* 0x0000000000017941 */ /* 0x000fea0003800000 */
.L_x_72:
        /* <DEDUP_REMOVED lines=9> */
.L_x_75:
[----:B------:R-:W-:Y:S05]  /*3520*/  BSYNC B1 ;  /* 0x0000000000017941 */ /* 0x000fea0003800000 */
.L_x_74:
        /* <DEDUP_REMOVED lines=9> */
.L_x_77:
[----:B------:R-:W-:Y:S05]  /*35c0*/  BSYNC B1 ;  /* 0x0000000000017941 */ /* 0x000fea0003800000 */
.L_x_76:
[----:B-----5:R-:W-:Y:S01]  /*35d0*/  HADD2.F32 R23, -RZ, R118.H0_H0 ;  /* 0x20000076ff177230 */ /* 0x020fe20000004100 */
[----:B------:R-:W-:Y:S01]  /*35e0*/  ISETP.GT.AND P6, PT, R4, 0x30, PT ;  /* 0x000000300400780c */ /* 0x000fe20003fc4270 */
[----:B------:R-:W-:Y:S03]  /*35f0*/  BSSY B1, `(.L_x_78) ;  /* 0x0000008000017945 */ /* 0x000fe60003800000 */
[----:B------:R-:W-:-:S04]  /*3600*/  FMUL R14, R23, R90 ;  /* 0x0000005a170e7220 */ /* 0x000fc80000400000 */
[----:B------:R-:W-:-:S05]  /*3610*/  FFMA R14, R79, R22, R14 ;  /* 0x000000164f0e7223 */ /* 0x000fca000000000e */
[----:B------:R-:W-:-:S05]  /*3620*/  F2FP.F16.F32.PACK_AB R14, RZ, R14 ;  /* 0x0000000eff0e723e */ /* 0x000fca00000000ff */
[----:B------:R0:W-:Y:S01]  /*3630*/  @P0 STG.E.U16 desc[UR38][R110.64+0x52], R14 ;  /* 0x0000520e6e000986 */ /* 0x0001e2000c101526 */
[----:B------:R-:W-:-:S13]  /*3640*/  ISETP.GT.AND P0, PT, R3, RZ, P6 ;  /* 0x000000ff0300720c */ /* 0x000fda0003704270 */
[----:B0-----:R-:W-:Y:S05]  /*3650*/  @!P0 BRA `(.L_x_79) ;  /* 0x0000000000048947 */ /* 0x001fea0003800000 */
[----:B------:R0:W5:Y:S02]  /*3660*/  LDG.E.LTC128B.U16 R118, desc[UR38][R8.64+0x60] ;  /* 0x0000602608767981 */ /* 0x000164000c1e1520 */
.L_x_79:
[----:B------:R-:W-:Y:S05]  /*3670*/  BSYNC B1 ;  /* 0x0000000000017941 */ /* 0x000fea0003800000 */
.L_x_78:
        /* <DEDUP_REMOVED lines=10> */
.L_x_81:
[----:B------:R-:W-:Y:S05]  /*3720*/  BSYNC B1 ;  /* 0x0000000000017941 */ /* 0x000fea0003800000 */
.L_x_80:
        /* <DEDUP_REMOVED lines=9> */
.L_x_83:
[----:B------:R-:W-:Y:S05]  /*37c0*/  BSYNC B1 ;  /* 0x0000000000017941 */ /* 0x000fea0003800000 */
.L_x_82:
        /* <DEDUP_REMOVED lines=9> */
.L_x_85:
[----:B------:R-:W-:Y:S05]  /*3860*/  BSYNC B1 ;  /* 0x0000000000017941 */ /* 0x000fea0003800000 */
.L_x_84:
        /* <DEDUP_REMOVED lines=10> */
.L_x_87:
[----:B------:R-:W-:Y:S05]  /*3910*/  BSYNC B1 ;  /* 0x0000000000017941 */ /* 0x000fea0003800000 */
.L_x_86:
[----:B-----5:R-:W-:Y:S01]  /*3920*/  HADD2.F32 R23, -RZ, R118.H0_H0 ;  /* 0x20000076ff177230 */ /* 0x020fe20000004100 */
[----:B------:R-:W-:Y:S04]  /*3930*/  BSSY B1, `(.L_x_88) ;  /* 0x000000f000017945 */ /* 0x000fe80003800000 */
[----:B------:R-:W-:-:S04]  /*3940*/  FMUL R23, R23, R90 ;  /* 0x0000005a17177220 */ /* 0x000fc80000400000 */
[----:B------:R-:W-:-:S05]  /*3950*/  FFMA R23, R84, R22, R23 ;  /* 0x0000001654177223 */ /* 0x000fca0000000017 */
[----:B------:R-:W-:-:S05]  /*3960*/  F2FP.F16.F32.PACK_AB R23, RZ, R23 ;  /* 0x00000017ff17723e */ /* 0x000fca00000000ff */
[----:B------:R0:W-:Y:S01]  /*3970*/  @P0 STG.E.U16 desc[UR38][R20.64+0x70], R23 ;  /* 0x0000701714000986 */ /* 0x0001e2000c101526 */
[----:B------:R-:W-:-:S05]  /*3980*/  IADD3 R62, P0, R15, R110, RZ ;  /* 0x0000006e0f3e7210 */ /* 0x000fca0007f1e0ff */
[----:B------:R-:W-:Y:S01]  /*3990*/  IMAD.X R63, R5, 0x1, R111, P0 ;  /* 0x00000001053f7824 */ /* 0x000fe200000e066f */
[----:B------:R-:W-:-:S05]  /*39a0*/  IADD3 R64, P0, R15, R110, RZ ;  /* 0x0000006e0f407210 */ /* 0x000fca0007f1e0ff */
[----:B------:R-:W-:Y:S01]  /*39b0*/  IMAD.X R65, R5, 0x1, R111, P0 ;  /* 0x0000000105417824 */ /* 0x000fe200000e066f */
[----:B------:R-:W-:-:S05]  /*39c0*/  IADD3 R14, P0, R15, R20, RZ ;  /* 0x000000140f0e7210 */ /* 0x000fca0007f1e0ff */
[----:B------:R-:W-:Y:S01]  /*39d0*/  IMAD.X R15, R5, 0x1, R21, P0 ;  /* 0x00000001050f7824 */ /* 0x000fe200000e0615 */
[----:B------:R-:W-:-:S04]  /*39e0*/  ISETP.GT.AND P0, PT, R4, 0x39, PT ;  /* 0x000000390400780c */ /* 0x000fc80003f04270 */
[----:B------:R-:W-:-:S13]  /*39f0*/  ISETP.GT.AND P3, PT, R3, RZ, P0 ;  /* 0x000000ff0300720c */ /* 0x000fda0000764270 */
[----:B0-----:R-:W-:Y:S05]  /*3a00*/  @!P3 BRA `(.L_x_89) ;  /* 0x000000000004b947 */ /* 0x001fea0003800000 */
[----:B------:R0:W5:Y:S02]  /*3a10*/  LDG.E.LTC128B.U16 R118, desc[UR38][R8.64+0x72] ;  /* 0x0000722608767981 */ /* 0x000164000c1e1520 */
.L_x_89:
[----:B------:R-:W-:Y:S05]  /*3a20*/  BSYNC B1 ;  /* 0x0000000000017941 */ /* 0x000fea0003800000 */
.L_x_88:
        /* <DEDUP_REMOVED lines=9> */
.L_x_91:
[----:B------:R-:W-:Y:S05]  /*3ac0*/  BSYNC B1 ;  /* 0x0000000000017941 */ /* 0x000fea0003800000 */
.L_x_90:
        /* <DEDUP_REMOVED lines=9> */
.L_x_93:
[----:B------:R-:W-:Y:S05]  /*3b60*/  BSYNC B1 ;  /* 0x0000000000017941 */ /* 0x000fea0003800000 */
.L_x_92:
[----:B-----5:R-:W-:-:S05]  /*3b70*/  HADD2.F32 R5, -RZ, R118.H0_H0 ;  /* 0x20000076ff057230 */ /* 0x020fca0000004100 */
[----:B------:R-:W-:-:S04]  /*3b80*/  FMUL R4, R5, R90 ;  /* 0x0000005a05047220 */ /* 0x000fc80000400000 */
[----:B------:R-:W-:-:S05]  /*3b90*/  FFMA R4, R87, R22, R4 ;  /* 0x0000001657047223 */ /* 0x000fca0000000004 */
[----:B------:R-:W-:-:S05]  /*3ba0*/  F2FP.F16.F32.PACK_AB R4, RZ, R4 ;  /* 0x00000004ff04723e */ /* 0x000fca00000000ff */
[----:B------:R0:W-:Y:S01]  /*3bb0*/  @P3 STG.E.U16 desc[UR38][R110.64+0x72], R4 ;  /* 0x000072046e003986 */ /* 0x0001e2000c101526 */
[----:B------:R-:W-:-:S13]  /*3bc0*/  ISETP.GT.AND P3, PT, R3, 0x80, P5 ;  /* 0x000000800300780c */ /* 0x000fda0002f64270 */
[----:B------:R-:W2:Y:S01]  /*3bd0*/  @P3 LDG.E.LTC128B.U16 R118, desc[UR38][R60.64] ;  /* 0x000000263c763981 */ /* 0x000ea2000c1e1520 */
[----:B------:R-:W-:Y:S01]  /*3be0*/  BSSY B1, `(.L_x_94) ;  /* 0x000000a000017945 */ /* 0x000fe20003800000 */
[----:B--2---:R-:W-:-:S05]  /*3bf0*/  HADD2.F32 R5, -RZ, R118.H0_H0 ;  /* 0x20000076ff057230 */ /* 0x004fca0000004100 */
[----:B------:R-:W-:-:S04]  /*3c00*/  FMUL R5, R5, R90 ;  /* 0x0000005a05057220 */ /* 0x000fc80000400000 */
[----:B------:R-:W-:-:S05]  /*3c10*/  FFMA R5, R24, R22, R5 ;  /* 0x0000001618057223 */ /* 0x000fca0000000005 */
[----:B------:R-:W-:-:S05]  /*3c20*/  F2FP.F16.F32.PACK_AB R5, RZ, R5 ;  /* 0x00000005ff05723e */ /* 0x000fca00000000ff */
[----:B------:R0:W-:Y:S01]  /*3c30*/  @P3 STG.E.U16 desc[UR38][R14.64], R5 ;  /* 0x000000050e003986 */ /* 0x0001e2000c101526 */
[----:B------:R-:W-:-:S04]  /*3c40*/  ISETP.NE.AND P3, PT, R119, RZ, PT ;  /* 0x000000ff7700720c */ /* 0x000fc80003f65270 */
[----:B------:R-:W-:-:S13]  /*3c50*/  ISETP.GT.AND P3, PT, R3, 0x80, P3 ;  /* 0x000000800300780c */ /* 0x000fda0001f64270 */
[----:B0-----:R-:W-:Y:S05]  /*3c60*/  @!P3 BRA `(.L_x_95) ;  /* 0x000000000004b947 */ /* 0x001fea0003800000 */
[----:B------:R0:W5:Y:S02]  /*3c70*/  LDG.E.LTC128B.U16 R118, desc[UR38][R58.64+0x2] ;  /* 0x000002263a767981 */ /* 0x000164000c1e1520 */
.L_x_95:
[----:B------:R-:W-:Y:S05]  /*3c80*/  BSYNC B1 ;  /* 0x0000000000017941 */ /* 0x000fea0003800000 */
.L_x_94:
[----:B-----5:R-:W-:Y:S01]  /*3c90*/  HADD2.F32 R5, -RZ, R118.H0_H0 ;  /* 0x20000076ff057230 */ /* 0x020fe20000004100 */
[----:B------:R-:W-:Y:S01]  /*3ca0*/  ISETP.GT.AND P5, PT, R3, 0x88, P5 ;  /* 0x000000880300780c */ /* 0x000fe20002fa4270 */
[----:B------:R-:W-:Y:S03]  /*3cb0*/  BSSY B1, `(.L_x_96) ;  /* 0x000000a000017945 */ /* 0x000fe60003800000 */
[----:B------:R-:W-:Y:S01]  /*3cc0*/  FMUL R4, R5, R90 ;  /* 0x0000005a05047220 */ /* 0x000fe20000400000 */
[----:B------:R-:W-:-:S03]  /*3cd0*/  @P3 IMAD.MOV.U32 R5, RZ, RZ, R15 ;  /* 0x000000ffff053224 */ /* 0x000fc600078e000f */
[----:B------:R-:W-:-:S05]  /*3ce0*/  FFMA R4, R25, R22, R4 ;  /* 0x0000001619047223 */ /* 0x000fca0000000004 */
[----:B------:R-:W-:-:S04]  /*3cf0*/  F2FP.F16.F32.PACK_AB R4, RZ, R4 ;  /* 0x00000004ff04723e */ /* 0x000fc800000000ff */
[----:B-1-34-:R-:W-:Y:S01]  /*3d00*/  PRMT R8, R4, 0x7610, R8 ;  /* 0x0000761004087816 */ /* 0x01afe20000000008 */
[----:B------:R-:W-:-:S05]  /*3d10*/  @P3 IMAD.MOV.U32 R4, RZ, RZ, R14 ;  /* 0x000000ffff043224 */ /* 0x000fca00078e000e */
[----:B------:R1:W-:Y:S01]  /*3d20*/  @P3 STG.E.U16 desc[UR38][R4.64+0x2], R8 ;  /* 0x0000020804003986 */ /* 0x0003e2000c101526 */
[----:B------:R-:W-:Y:S05]  /*3d30*/  @!P5 BRA `(.L_x_97) ;  /* 0x000000000004d947 */ /* 0x000fea0003800000 */
[----:B------:R2:W5:Y:S02]  /*3d40*/  LDG.E.LTC128B.U16 R118, desc[UR38][R10.64] ;  /* 0x000000260a767981 */ /* 0x000564000c1e1520 */
.L_x_97:
[----:B------:R-:W-:Y:S05]  /*3d50*/  BSYNC B1 ;  /* 0x0000000000017941 */ /* 0x000fea0003800000 */
.L_x_96:
[----:B-1---5:R-:W-:Y:S01]  /*3d60*/  HADD2.F32 R5, -RZ, R118.H0_H0 ;  /* 0x20000076ff057230 */ /* 0x022fe20000004100 */
[----:B------:R-:W-:Y:S01]  /*3d70*/  ISETP.NE.AND P3, PT, R119, RZ, PT ;  /* 0x000000ff7700720c */ /* 0x000fe20003f65270 */
[----:B------:R-:W-:Y:S03]  /*3d80*/  BSSY B1, `(.L_x_98) ;  /* 0x0000008000017945 */ /* 0x000fe60003800000 */
[----:B------:R-:W-:Y:S01]  /*3d90*/  FMUL R5, R5, R90 ;  /* 0x0000005a05057220 */ /* 0x000fe20000400000 */
[----:B------:R-:W-:-:S03]  /*3da0*/  ISETP.GT.AND P3, PT, R3, 0x88, P3 ;  /* 0x000000880300780c */ /* 0x000fc60001f64270 */
[----:B------:R-:W-:-:S05]  /*3db0*/  FFMA R5, R26, R22, R5 ;  /* 0x000000161a057223 */ /* 0x000fca0000000005 */
[----:B------:R-:W-:-:S05]  /*3dc0*/  F2FP.F16.F32.PACK_AB R5, RZ, R5 ;  /* 0x00000005ff05723e */ /* 0x000fca00000000ff */
[----:B------:R1:W-:Y:S01]  /*3dd0*/  @P5 STG.E.U16 desc[UR38][R62.64], R5 ;  /* 0x000000053e005986 */ /* 0x0003e2000c101526 */
[----:B------:R-:W-:Y:S05]  /*3de0*/  @!P3 BRA `(.L_x_99) ;  /* 0x000000000004b947 */ /* 0x000fea0003800000 */
[----:B------:R3:W5:Y:S02]  /*3df0*/  LDG.E.LTC128B.U16 R118, desc[UR38][R12.64+0x2] ;  /* 0x000002260c767981 */ /* 0x000764000c1e1520 */
.L_x_99:
[----:B------:R-:W-:Y:S05]  /*3e00*/  BSYNC B1 ;  /* 0x0000000000017941 */ /* 0x000fea0003800000 */
.L_x_98:
[----:B-1---5:R-:W-:Y:S01]  /*3e10*/  HADD2.F32 R5, -RZ, R118.H0_H0 ;  /* 0x20000076ff057230 */ /* 0x022fe20000004100 */
[----:B------:R-:W-:Y:S01]  /*3e20*/  ISETP.NE.AND P5, PT, R116, RZ, PT ;  /* 0x000000ff7400720c */ /* 0x000fe20003fa5270 */
[----:B------:R-:W-:Y:S03]  /*3e30*/  BSSY B1, `(.L_x_100) ;  /* 0x0000008000017945 */ /* 0x000fe60003800000 */
[----:B------:R-:W-:-:S04]  /*3e40*/  FMUL R4, R5, R90 ;  /* 0x0000005a05047220 */ /* 0x000fc80000400000 */
[----:B------:R-:W-:-:S05]  /*3e50*/  FFMA R4, R27, R22, R4 ;  /* 0x000000161b047223 */ /* 0x000fca0000000004 */
[----:B------:R-:W-:-:S05]  /*3e60*/  F2FP.F16.F32.PACK_AB R4, RZ, R4 ;  /* 0x00000004ff04723e */ /* 0x000fca00000000ff */
[----:B------:R1:W-:Y:S01]  /*3e70*/  @P3 STG.E.U16 desc[UR38][R64.64+0x2], R4 ;  /* 0x0000020440003986 */ /* 0x0003e2000c101526 */
[----:B------:R-:W-:-:S13]  /*3e80*/  ISETP.GT.AND P3, PT, R3, 0x80, P5 ;  /* 0x000000800300780c */ /* 0x000fda0002f64270 */
[----:B-1----:R-:W-:Y:S05]  /*3e90*/  @!P3 BRA `(.L_x_101) ;  /* 0x000000000004b947 */ /* 0x002fea0003800000 */
[----:B------:R1:W5:Y:S02]  /*3ea0*/  LDG.E.LTC128B.U16 R118, desc[UR38][R58.64+0x10] ;  /* 0x000010263a767981 */ /* 0x000364000c1e1520 */
.L_x_101:
[----:B------:R-:W-:Y:S05]  /*3eb0*/  BSYNC B1 ;  /* 0x0000000000017941 */ /* 0x000fea0003800000 */
.L_x_100:
[----:B-----5:R-:W-:Y:S01]  /*3ec0*/  HADD2.F32 R5, -RZ, R118.H0_H0 ;  /* 0x20000076ff057230 */ /* 0x020fe20000004100 */
[----:B------:R-:W-:Y:S01]  /*3ed0*/  ISETP.NE.AND P5, PT, R117, RZ, PT ;  /* 0x000000ff7500720c */ /* 0x000fe20003fa5270 */
[----:B------:R-:W-:Y:S01]  /*3ee0*/  @P3 IMAD.MOV.U32 R4, RZ, RZ, R14 ;  /* 0x000000ffff043224 */ /* 0x000fe200078e000e */
[----:B------:R-:W-:Y:S02]  /*3ef0*/  BSSY B1, `(.L_x_102) ;  /* 0x000000a000017945 */ /* 0x000fe40003800000 */
[----:B------:R-:W-:-:S04]  /*3f00*/  FMUL R5, R5, R90 ;  /* 0x0000005a05057220 */ /* 0x000fc80000400000 */
[----:B------:R-:W-:-:S05]  /*3f10*/  FFMA R5, R28, R22, R5 ;  /* 0x000000161c057223 */ /* 0x000fca0000000005 */
[----:B------:R-:W-:-:S04]  /*3f20*/  F2FP.F16.F32.PACK_AB R5, RZ, R5 ;  /* 0x00000005ff05723e */ /* 0x000fc800000000ff */
[----:B------:R-:W-:Y:S01]  /*3f30*/  PRMT R8, R5, 0x7610, R8 ;  /* 0x0000761005087816 */ /* 0x000fe20000000008 */
[----:B------:R-:W-:-:S05]  /*3f40*/  @P3 IMAD.MOV.U32 R5, RZ, RZ, R15 ;  /* 0x000000ffff053224 */ /* 0x000fca00078e000f */
[----:B------:R4:W-:Y:S01]  /*3f50*/  @P3 STG.E.U16 desc[UR38][R4.64+0x10], R8 ;  /* 0x0000100804003986 */ /* 0x0009e2000c101526 */
[----:B------:R-:W-:-:S13]  /*3f60*/  ISETP.GT.AND P3, PT, R3, 0x80, P5 ;  /* 0x000000800300780c */ /* 0x000fda0002f64270 */
[----:B----4-:R-:W-:Y:S05]  /*3f70*/  @!P3 BRA `(.L_x_103) ;  /* 0x000000000004b947 */ /* 0x010fea0003800000 */
[----:B------:R4:W5:Y:S02]  /*3f80*/  LDG.E.LTC128B.U16 R118, desc[UR38][R58.64+0x12] ;  /* 0x000012263a767981 */ /* 0x000964000c1e1520 */
.L_x_103:
[----:B------:R-:W-:Y:S05]  /*3f90*/  BSYNC B1 ;  /* 0x0000000000017941 */ /* 0x000fea0003800000 */
.L_x_102:
[----:B-----5:R-:W-:Y:S01]  /*3fa0*/  HADD2.F32 R5, -RZ, R118.H0_H0 ;  /* 0x20000076ff057230 */ /* 0x020fe20000004100 */
[----:B------:R-:W-:Y:S04]  /*3fb0*/  BSSY B1, `(.L_x_104) ;  /* 0x000000c000017945 */ /* 0x000fe80003800000 */
[----:B------:R-:W-:Y:S01]  /*3fc0*/  FMUL R4, R5, R90 ;  /* 0x0000005a05047220 */ /* 0x000fe20000400000 */
[----:B------:R-:W-:-:S03]  /*3fd0*/  @P3 IMAD.MOV.U32 R5, RZ, RZ, R15 ;  /* 0x000000ffff053224 */ /* 0x000fc600078e000f */
[----:B------:R-:W-:-:S05]  /*3fe0*/  FFMA R4, R29, R22, R4 ;  /* 0x000000161d047223 */ /* 0x000fca0000000004 */
[----:B------:R-:W-:-:S04]  /*3ff0*/  F2FP.F16.F32.PACK_AB R4, RZ, R4 ;  /* 0x00000004ff04723e */ /* 0x000fc800000000ff */
[----:B------:R-:W-:Y:S01]  /*4000*/  PRMT R8, R4, 0x7610, R8 ;  /* 0x0000761004087816 */ /* 0x000fe20000000008 */
[----:B------:R-:W-:-:S05]  /*4010*/  @P3 IMAD.MOV.U32 R4, RZ, RZ, R14 ;  /* 0x000000ffff043224 */ /* 0x000fca00078e000e */
[----:B------:R0:W-:Y:S01]  /*4020*/  @P3 STG.E.U16 desc[UR38][R4.64+0x12], R8 ;  /* 0x0000120804003986 */ /* 0x0001e2000c101526 */
[----:B------:R-:W-:-:S04]  /*4030*/  ISETP.NE.AND P3, PT, R116, RZ, PT ;  /* 0x000000ff7400720c */ /* 0x000fc80003f65270 */
[----:B------:R-:W-:-:S13]  /*4040*/  ISETP.GT.AND P3, PT, R3, 0x88, P3 ;  /* 0x000000880300780c */ /* 0x000fda0001f64270 */
[----:B0-----:R-:W-:Y:S05]  /*4050*/  @!P3 BRA `(.L_x_105) ;  /* 0x000000000004b947 */ /* 0x001fea0003800000 */
[----:B------:R0:W5:Y:S02]  /*4060*/  LDG.E.LTC128B.U16 R118, desc[UR38][R12.64+0x10] ;  /* 0x000010260c767981 */ /* 0x000164000c1e1520 */
.L_x_105:
[----:B------:R-:W-:Y:S05]  /*4070*/  BSYNC B1 ;  /* 0x0000000000017941 */ /* 0x000fea0003800000 */
.L_x_104:
        /* <DEDUP_REMOVED lines=9> */
.L_x_107:
[----:B------:R-:W-:Y:S05]  /*4110*/  BSYNC B1 ;  /* 0x0000000000017941 */ /* 0x000fea0003800000 */
.L_x_106:
[----:B-----5:R-:W-:Y:S01]  /*4120*/  HADD2.F32 R5, -RZ, R118.H0_H0 ;  /* 0x20000076ff057230 */ /* 0x020fe20000004100 */
[----:B------:R-:W-:Y:S01]  /*4130*/  ISETP.NE.AND P5, PT, R101, RZ, PT ;  /* 0x000000ff6500720c */ /* 0x000fe20003fa5270 */
[----:B------:R-:W-:Y:S03]  /*4140*/  BSSY B1, `(.L_x_108) ;  /* 0x000000b000017945 */ /* 0x000fe60003800000 */
[----:B------:R-:W-:Y:S01]  /*4150*/  FMUL R4, R5, R90 ;  /* 0x0000005a05047220 */ /* 0x000fe20000400000 */
[----:B------:R-:W-:-:S03]  /*4160*/  @P3 IMAD.MOV.U32 R5, RZ, RZ, R7 ;  /* 0x000000ffff053224 */ /* 0x000fc600078e0007 */
[----:B------:R-:W-:-:S05]  /*4170*/  FFMA R4, R31, R22, R4 ;  /* 0x000000161f047223 */ /* 0x000fca0000000004 */
[----:B------:R-:W-:-:S04]  /*4180*/  F2FP.F16.F32.PACK_AB R4, RZ, R4 ;  /* 0x00000004ff04723e */ /* 0x000fc800000000ff */
[----:B------:R-:W-:Y:S01]  /*4190*/  PRMT R8, R4, 0x7610, R8 ;  /* 0x0000761004087816 */ /* 0x000fe20000000008 */
[----:B------:R-:W-:-:S05]  /*41a0*/  @P3 IMAD.MOV.U32 R4, RZ, RZ, R6 ;  /* 0x000000ffff043224 */ /* 0x000fca00078e0006 */
[----:B------:R0:W-:Y:S01]  /*41b0*/  @P3 STG.E.U16 desc[UR38][R4.64+0x12], R8 ;  /* 0x0000120804003986 */ /* 0x0001e2000c101526 */
[----:B------:R-:W-:-:S13]  /*41c0*/  ISETP.GT.AND P3, PT, R3, 0x80, P5 ;  /* 0x000000800300780c */ /* 0x000fda0002f64270 */
[----:B0-----:R-:W-:Y:S05]  /*41d0*/  @!P3 BRA `(.L_x_109) ;  /* 0x000000000004b947 */ /* 0x001fea0003800000 */
[----:B------:R0:W5:Y:S02]  /*41e0*/  LDG.E.LTC128B.U16 R118, desc[UR38][R58.64+0x20] ;  /* 0x000020263a767981 */ /* 0x000164000c1e1520 */
.L_x_109:
[----:B------:R-:W-:Y:S05]  /*41f0*/  BSYNC B1 ;  /* 0x0000000000017941 */ /* 0x000fea0003800000 */
.L_x_108:
        /* <DEDUP_REMOVED lines=13> */
.L_x_111:
[----:B------:R-:W-:Y:S05]  /*42d0*/  BSYNC B1 ;  /* 0x0000000000017941 */ /* 0x000fea0003800000 */
.L_x_110:
        /* <DEDUP_REMOVED lines=13> */
.L_x_113:
[----:B------:R-:W-:Y:S05]  /*43b0*/  BSYNC B1 ;  /* 0x0000000000017941 */ /* 0x000fea0003800000 */
.L_x_112:
[----:B-----5:R-:W-:Y:S01]  /*43c0*/  HADD2.F32 R5, -RZ, R118.H0_H0 ;  /* 0x20000076ff057230 */ /* 0x020fe20000004100 */
[----:B------:R-:W-:Y:S01]  /*43d0*/  BSSY B1, `(.L_x_114) ;  /* 0x000000b000017945 */ /* 0x000fe20003800000 */
[----:B------:R-:W-:-:S03]  /*43e0*/  @P3 IMAD.MOV.U32 R4, RZ, RZ, R6 ;  /* 0x000000ffff043224 */ /* 0x000fc600078e0006 */
        /* <DEDUP_REMOVED lines=9> */
.L_x_115:
[----:B------:R-:W-:Y:S05]  /*4480*/  BSYNC B1 ;  /* 0x0000000000017941 */ /* 0x000fea0003800000 */
.L_x_114:
        /* <DEDUP_REMOVED lines=13> */
.L_x_117:
[----:B------:R-:W-:Y:S05]  /*4560*/  BSYNC B1 ;  /* 0x0000000000017941 */ /* 0x000fea0003800000 */
.L_x_116:
        /* <DEDUP_REMOVED lines=13> */
.L_x_119:
[----:B------:R-:W-:Y:S05]  /*4640*/  BSYNC B1 ;  /* 0x0000000000017941 */ /* 0x000fea0003800000 */
.L_x_118:
        /* <DEDUP_REMOVED lines=13> */
.L_x_121:
[----:B------:R-:W-:Y:S05]  /*4720*/  BSYNC B1 ;  /* 0x0000000000017941 */ /* 0x000fea0003800000 */
.L_x_120:
        /* <DEDUP_REMOVED lines=12> */
.L_x_123:
[----:B------:R-:W-:Y:S05]  /*47f0*/  BSYNC B1 ;  /* 0x0000000000017941 */ /* 0x000fea0003800000 */
.L_x_122:
        /* <DEDUP_REMOVED lines=13> */
.L_x_125:
[----:B------:R-:W-:Y:S05]  /*48d0*/  BSYNC B1 ;  /* 0x0000000000017941 */ /* 0x000fea0003800000 */
.L_x_124:
        /* <DEDUP_REMOVED lines=13> */
.L_x_127:
[----:B------:R-:W-:Y:S05]  /*49b0*/  BSYNC B1 ;  /* 0x0000000000017941 */ /* 0x000fea0003800000 */
.L_x_126:
        /* <DEDUP_REMOVED lines=13> */
.L_x_129:
[----:B------:R-:W-:Y:S05]  /*4a90*/  BSYNC B1 ;  /* 0x0000000000017941 */ /* 0x000fea0003800000 */
.L_x_128:
        /* <DEDUP_REMOVED lines=12> */
.L_x_131:
[----:B------:R-:W-:Y:S05]  /*4b60*/  BSYNC B1 ;  /* 0x0000000000017941 */ /* 0x000fea0003800000 */
.L_x_130:
        /* <DEDUP_REMOVED lines=13> */
.L_x_133:
[----:B------:R-:W-:Y:S05]  /*4c40*/  BSYNC B1 ;  /* 0x0000000000017941 */ /* 0x000fea0003800000 */
.L_x_132:
        /* <DEDUP_REMOVED lines=12> */
.L_x_135:
[----:B------:R-:W-:Y:S05]  /*4d10*/  BSYNC B1 ;  /* 0x0000000000017941 */ /* 0x000fea0003800000 */
.L_x_134:
        /* <DEDUP_REMOVED lines=12> */
.L_x_137:
[----:B------:R-:W-:Y:S05]  /*4de0*/  BSYNC B1 ;  /* 0x0000000000017941 */ /* 0x000fea0003800000 */
.L_x_136:
        /* <DEDUP_REMOVED lines=12> */
.L_x_139:
[----:B------:R-:W-:Y:S05]  /*4eb0*/  BSYNC B1 ;  /* 0x0000000000017941 */ /* 0x000fea0003800000 */
.L_x_138:
        /* <DEDUP_REMOVED lines=12> */
.L_x_141:
[----:B------:R-:W-:Y:S05]  /*4f80*/  BSYNC B1 ;  /* 0x0000000000017941 */ /* 0x000fea0003800000 */
.L_x_140:
        /* <DEDUP_REMOVED lines=12> */
.L_x_143:
[----:B------:R-:W-:Y:S05]  /*5050*/  BSYNC B1 ;  /* 0x0000000000017941 */ /* 0x000fea0003800000 */
.L_x_142:
[----:B-----5:R-:W-:Y:S01]  /*5060*/  HADD2.F32 R5, -RZ, R118.H0_H0 ;  /* 0x20000076ff057230 */ /* 0x020fe20000004100 */
[----:B------:R-:W-:Y:S01]  /*5070*/  ISETP.GT.AND P6, PT, R3, 0x88, P6 ;  /* 0x000000880300780c */ /* 0x000fe200037c4270 */
        /* <DEDUP_REMOVED lines=8> */
[----:B------:R-:W-:Y:S05]  /*5100*/  @!P6 BRA `(.L_x_145) ;  /* 0x000000000004e947 */ /* 0x000fea0003800000 */
[----:B------:R0:W5:Y:S02]  /*5110*/  LDG.E.LTC128B.U16 R118, desc[UR38][R12.64+0x60] ;  /* 0x000060260c767981 */ /* 0x000164000c1e1520 */
.L_x_145:
[----:B------:R-:W-:Y:S05]  /*5120*/  BSYNC B1 ;  /* 0x0000000000017941 */ /* 0x000fea0003800000 */
.L_x_144:
[----:B0----5:R-:W-:Y:S01]  /*5130*/  HADD2.F32 R5, -RZ, R118.H0_H0 ;  /* 0x20000076ff057230 */ /* 0x021fe20000004100 */
[----:B------:R-:W-:Y:S01]  /*5140*/  ISETP.GT.AND P2, PT, R3, 0x88, P2 ;  /* 0x000000880300780c */ /* 0x000fe20001744270 */
        /* <DEDUP_REMOVED lines=8> */
[----:B------:R-:W-:Y:S05]  /*51d0*/  @!P2 BRA `(.L_x_147) ;  /* 0x000000000004a947 */ /* 0x000fea0003800000 */
[----:B------:R0:W5:Y:S02]  /*51e0*/  LDG.E.LTC128B.U16 R118, desc[UR38][R12.64+0x62] ;  /* 0x000062260c767981 */ /* 0x000164000c1e1520 */
.L_x_147:
[----:B------:R-:W-:Y:S05]  /*51f0*/  BSYNC B1 ;  /* 0x0000000000017941 */ /* 0x000fea0003800000 */
.L_x_146:
[----:B0----5:R-:W-:Y:S01]  /*5200*/  HADD2.F32 R5, -RZ, R118.H0_H0 ;  /* 0x20000076ff057230 */ /* 0x021fe20000004100 */
        /* <DEDUP_REMOVED lines=11> */
.L_x_149:
[----:B------:R-:W-:Y:S05]  /*52c0*/  BSYNC B1 ;  /* 0x0000000000017941 */ /* 0x000fea0003800000 */
.L_x_148:
        /* <DEDUP_REMOVED lines=12> */
.L_x_151:
[----:B------:R-:W-:Y:S05]  /*5390*/  BSYNC B1 ;  /* 0x0000000000017941 */ /* 0x000fea0003800000 */
.L_x_150:
[----:B0----5:R-:W-:Y:S01]  /*53a0*/  HADD2.F32 R5, -RZ, R118.H0_H0 ;  /* 0x20000076ff057230 */ /* 0x021fe20000004100 */
[----:B------:R-:W-:Y:S01]  /*53b0*/  ISETP.GT.AND P1, PT, R3, 0x88, P1 ;  /* 0x000000880300780c */ /* 0x000fe20000f24270 */
[----:B------:R-:W-:Y:S03]  /*53c0*/  BSSY B1, `(.L_x_152) ;  /* 0x0000007000017945 */ /* 0x000fe60003800000 */
[----:B------:R-:W-:-:S04]  /*53d0*/  FMUL R4, R5, R90 ;  /* 0x0000005a05047220 */ /* 0x000fc80000400000 */
[----:B------:R-:W-:-:S05]  /*53e0*/  FFMA R4, R53, R22, R4 ;  /* 0x0000001635047223 */ /* 0x000fca0000000004 */
[----:B------:R-:W-:-:S05]  /*53f0*/  F2FP.F16.F32.PACK_AB R4, RZ, R4 ;  /* 0x00000004ff04723e */ /* 0x000fca00000000ff */
[----:B------:R0:W-:Y:S01]  /*5400*/  @P2 STG.E.U16 desc[UR38][R14.64+0x72], R4 ;  /* 0x000072040e002986 */ /* 0x0001e2000c101526 */
[----:B------:R-:W-:Y:S05]  /*5410*/  @!P1 BRA `(.L_x_153) ;  /* 0x0000000000049947 */ /* 0x000fea0003800000 */
[----:B------:R0:W5:Y:S02]  /*5420*/  LDG.E.LTC128B.U16 R118, desc[UR38][R12.64+0x70] ;  /* 0x000070260c767981 */ /* 0x000164000c1e1520 */
.L_x_153:
[----:B------:R-:W-:Y:S05]  /*5430*/  BSYNC B1 ;  /* 0x0000000000017941 */ /* 0x000fea0003800000 */
.L_x_152:
[----:B-----5:R-:W-:Y:S01]  /*5440*/  HADD2.F32 R5, -RZ, R118.H0_H0 ;  /* 0x20000076ff057230 */ /* 0x020fe20000004100 */
[----:B------:R-:W-:Y:S01]  /*5450*/  ISETP.GT.AND P0, PT, R3, 0x88, P0 ;  /* 0x000000880300780c */ /* 0x000fe20000704270 */
[----:B0-----:R-:W-:Y:S01]  /*5460*/  @P1 IMAD.MOV.U32 R4, RZ, RZ, R6 ;  /* 0x000000ffff041224 */ /* 0x001fe200078e0006 */
        /* <DEDUP_REMOVED lines=9> */
.L_x_155:
[----:B------:R-:W-:Y:S05]  /*5500*/  BSYNC B1 ;  /* 0x0000000000017941 */ /* 0x000fea0003800000 */
.L_x_154:
[----:B------:R-:W-:Y:S05]  /*5510*/  @!P0 BRA `(.L_x_156) ;  /* 0x0000001400688947 */ /* 0x000fea0003800000 */
[----:B-----5:R-:W-:-:S05]  /*5520*/  HADD2.F32 R3, -RZ, R118.H0_H0 ;  /* 0x20000076ff037230 */ /* 0x020fca0000004100 */
[----:B0-----:R-:W-:-:S04]  /*5530*/  FMUL R4, R3, R90 ;  /* 0x0000005a03047220 */ /* 0x001fc80000400000 */
[----:B------:R-:W-:-:S05]  /*5540*/  FFMA R4, R55, R22, R4 ;  /* 0x0000001637047223 */ /* 0x000fca0000000004 */
[----:B------:R-:W-:-:S05]  /*5550*/  F2FP.F16.F32.PACK_AB R4, RZ, R4 ;  /* 0x00000004ff04723e */ /* 0x000fca00000000ff */
[----:B------:R0:W-:Y:S01]  /*5560*/  STG.E.U16 desc[UR38][R6.64+0x72], R4 ;  /* 0x0000720406007986 */ /* 0x0001e2000c101526 */
[----:B------:R-:W-:Y:S05]  /*5570*/  BRA `(.L_x_156) ;  /* 0x0000001400507947 */ /* 0x000fea0003800000 */
.L_x_33:
[----:B------:R-:W-:Y:S01]  /*5580*/  ULDC.64 UR4, c[0x0][0x5c0] ;  /* 0x0001700000047ab9 */ /* 0x000fe20000000a00 */
[----:B------:R-:W-:Y:S01]  /*5590*/  ISETP.GT.AND P4, PT, R4, 0x1, PT ;  /* 0x000000010400780c */ /* 0x000fe20003f84270 */
[-C--:B------:R-:W-:Y:S01]  /*55a0*/  FMUL R56, R56, R22.reuse ;  /* 0x0000001638387220 */ /* 0x080fe20000400000 */
[----:B------:R-:W-:Y:S01]  /*55b0*/  LEA R10, P1, R110, UR4, 0x1 ;  /* 0x000000046e0a7c11 */ /* 0x000fe2000f8208ff */
[-C--:B------:R-:W-:Y:S01]  /*55c0*/  FMUL R57, R57, R22.reuse ;  /* 0x0000001639397220 */ /* 0x080fe20000400000 */
[C---:B------:R-:W-:Y:S01]  /*55d0*/  IMAD.SHL.U32 R7, R91.reuse, 0x2, RZ ;  /* 0x000000025b077824 */ /* 0x040fe200078e00ff */
[----:B------:R-:W-:Y:S01]  /*55e0*/  SHF.L.U64.HI R5, R91, 0x1, R94 ;  /* 0x000000015b057819 */ /* 0x000fe2000001025e */
[----:B------:R-:W-:Y:S01]  /*55f0*/  IMAD.SHL.U32 R23, R92, 0x2, RZ ;  /* 0x000000025c177824 */ /* 0x000fe200078e00ff */
[----:B------:R-:W-:Y:S01]  /*5600*/  LEA.HI.X R11, R110, UR5, R21, 0x1, P1 ;  /* 0x000000056e0b7c11 */ /* 0x000fe200088f0c15 */
[-C--:B------:R-:W-:Y:S01]  /*5610*/  FMUL R58, R58, R22.reuse ;  /* 0x000000163a3a7220 */ /* 0x080fe20000400000 */
[----:B------:R-:W-:Y:S01]  /*5620*/  ISETP.GT.AND P1, PT, R3, RZ, P4 ;  /* 0x000000ff0300720c */ /* 0x000fe20002724270 */
[----:B------:R-:W-:Y:S01]  /*5630*/  FMUL R59, R59, R22 ;  /* 0x000000163b3b7220 */ /* 0x000fe20000400000 */
[----:B------:R-:W-:Y:S01]  /*5640*/  F2FP.F16.F32.PACK_AB R56, RZ, R56 ;  /* 0x00000038ff38723e */ /* 0x000fe200000000ff */
[-C--:B------:R-:W-:Y:S01]  /*5650*/  FMUL R60, R60, R22.reuse ;  /* 0x000000163c3c7220 */ /* 0x080fe20000400000 */
[----:B------:R-:W-:Y:S01]  /*5660*/  F2FP.F16.F32.PACK_AB R57, RZ, R57 ;  /* 0x00000039ff39723e */ /* 0x000fe200000000ff */
[----:B------:R-:W-:Y:S01]  /*5670*/  FMUL R61, R61, R22 ;  /* 0x000000163d3d7220 */ /* 0x000fe20000400000 */
[----:B------:R-:W-:Y:S01]  /*5680*/  SHF.L.U64.HI R13, R92, 0x1, R93 ;  /* 0x000000015c0d7819 */ /* 0x000fe2000001025d */
[----:B------:R-:W-:Y:S01]  /*5690*/  @P0 STG.E.U16 desc[UR38][R10.64], R56 ;  /* 0x000000380a000986 */ /* 0x000fe2000c101526 */
[----:B------:R-:W-:Y:S01]  /*56a0*/  IADD3 R8, P0, R7, R10, RZ ;  /* 0x0000000a07087210 */ /* 0x000fe20007f1e0ff */
[-C--:B------:R-:W-:Y:S01]  /*56b0*/  FMUL R62, R62, R22.reuse ;  /* 0x000000163e3e7220 */ /* 0x080fe20000400000 */
[----:B------:R-:W-:Y:S01]  /*56c0*/  ISETP.GT.AND P2, PT, R3, 0x8, P5 ;  /* 0x000000080300780c */ /* 0x000fe20002f44270 */
[----:B------:R-:W-:Y:S01]  /*56d0*/  FMUL R63, R63, R22 ;  /* 0x000000163f3f7220 */ /* 0x000fe20000400000 */
[----:B------:R-:W-:Y:S01]  /*56e0*/  ISETP.GT.AND P3, PT, R4, 0x8, PT ;  /* 0x000000080400780c */ /* 0x000fe20003f64270 */
[----:B------:R-:W-:Y:S01]  /*56f0*/  IMAD.X R9, R5, 0x1, R11, P0 ;  /* 0x0000000105097824 */ /* 0x000fe200000e060b */
[----:B------:R-:W-:Y:S01]  /*5700*/  @P1 STG.E.U16 desc[UR38][R10.64+0x2], R57 ;  /* 0x000002390a001986 */ /* 0x000fe2000c101526 */
[----:B------:R-:W-:Y:S01]  /*5710*/  IADD3 R6, P0, P1, R23, R10, R7 ;  /* 0x0000000a17067210 */ /* 0x000fe2000791e007 */
[----:B------:R-:W-:Y:S01]  /*5720*/  FMUL R64, R64, R22 ;  /* 0x0000001640407220 */ /* 0x000fe20000400000 */
[----:B------:R-:W-:Y:S01]  /*5730*/  F2FP.F16.F32.PACK_AB R58, RZ, R58 ;  /* 0x0000003aff3a723e */ /* 0x000fe200000000ff */
[-C--:B------:R-:W-:Y:S01]  /*5740*/  FMUL R65, R65, R22.reuse ;  /* 0x0000001641417220 */ /* 0x080fe20000400000 */
[----:B------:R-:W-:Y:S01]  /*5750*/  IADD3.X R7, R13, R11, R5, P0, P1 ;  /* 0x0000000b0d077210 */ /* 0x000fe200007e2405 */
[-C--:B------:R-:W-:Y:S01]  /*5760*/  FMUL R66, R66, R22.reuse ;  /* 0x0000001642427220 */ /* 0x080fe20000400000 */
[----:B------:R-:W-:Y:S01]  /*5770*/  ISETP.GT.AND P1, PT, R3, 0x8, P4 ;  /* 0x000000080300780c */ /* 0x000fe20002724270 */
[-C--:B------:R-:W-:Y:S01]  /*5780*/  FMUL R67, R67, R22.reuse ;  /* 0x0000001643437220 */ /* 0x080fe20000400000 */
[----:B------:R-:W-:Y:S01]  /*5790*/  ISETP.GT.AND P0, PT, R3, RZ, P3 ;  /* 0x000000ff0300720c */ /* 0x000fe20001f04270 */
[----:B------:R-:W-:Y:S01]  /*57a0*/  @P2 STG.E.U16 desc[UR38][R8.64], R58 ;  /* 0x0000003a08002986 */ /* 0x000fe2000c101526 */
[----:B------:R-:W-:Y:S01]  /*57b0*/  F2FP.F16.F32.PACK_AB R59, RZ, R59 ;  /* 0x0000003bff3b723e */ /* 0x000fe200000000ff */
[----:B------:R-:W-:Y:S01]  /*57c0*/  FMUL R68, R68, R22 ;  /* 0x0000001644447220 */ /* 0x000fe20000400000 */
[----:B------:R-:W-:Y:S01]  /*57d0*/  F2FP.F16.F32.PACK_AB R60, RZ, R60 ;  /* 0x0000003cff3c723e */ /* 0x000fe200000000ff */
[-C--:B------:R-:W-:Y:S01]  /*57e0*/  FMUL R69, R69, R22.reuse ;  /* 0x0000001645457220 */ /* 0x080fe20000400000 */
[----:B------:R-:W-:Y:S01]  /*57f0*/  ISETP.GT.AND P2, PT, R4, 0x9, PT ;  /* 0x000000090400780c */ /* 0x000fe20003f44270 */
[-C--:B------:R-:W-:Y:S01]  /*5800*/  FMUL R70, R70, R22.reuse ;  /* 0x0000001646467220 */ /* 0x080fe20000400000 */
[----:B------:R-:W-:Y:S01]  /*5810*/  F2FP.F16.F32.PACK_AB R61, RZ, R61 ;  /* 0x0000003dff3d723e */ /* 0x000fe200000000ff */
[----:B------:R-:W-:Y:S01]  /*5820*/  FMUL R71, R71, R22 ;  /* 0x0000001647477220 */ /* 0x000fe20000400000 */
[----:B------:R-:W-:Y:S01]  /*5830*/  F2FP.F16.F32.PACK_AB R62, RZ, R62 ;  /* 0x0000003eff3e723e */ /* 0x000fe200000000ff */
[----:B------:R-:W-:Y:S01]  /*5840*/  @P1 STG.E.U16 desc[UR38][R8.64+0x2], R59 ;  /* 0x0000023b08001986 */ /* 0x000fe2000c101526 */
[----:B------:R-:W-:Y:S01]  /*5850*/  F2FP.F16.F32.PACK_AB R63, RZ, R63 ;  /* 0x0000003fff3f723e */ /* 0x000fe200000000ff */
[----:B------:R-:W-:Y:S01]  /*5860*/  FMUL R72, R72, R22 ;  /* 0x0000001648487220 */ /* 0x000fe20000400000 */
[----:B------:R-:W-:Y:S01]  /*5870*/  F2FP.F16.F32.PACK_AB R64, RZ, R64 ;  /* 0x00000040ff40723e */ /* 0x000fe200000000ff */
[----:B------:R-:W-:Y:S01]  /*5880*/  @P0 STG.E.U16 desc[UR38][R10.64+0x10], R60 ;  /* 0x0000103c0a000986 */ /* 0x000fe2000c101526 */
[----:B------:R-:W-:Y:S01]  /*5890*/  ISETP.GT.AND P0, PT, R3, RZ, P2 ;  /* 0x000000ff0300720c */ /* 0x000fe20001704270 */
[-C--:B------:R-:W-:Y:S01]  /*58a0*/  FMUL R73, R73, R22.reuse ;  /* 0x0000001649497220 */ /* 0x080fe20000400000 */
[----:B------:R-:W-:Y:S01]  /*58b0*/  ISETP.GT.AND P1, PT, R4, 0x11, PT ;  /* 0x000000110400780c */ /* 0x000fe20003f24270 */
[-C--:B------:R-:W-:Y:S01]  /*58c0*/  FMUL R74, R74, R22.reuse ;  /* 0x000000164a4a7220 */ /* 0x080fe20000400000 */
[----:B------:R-:W-:Y:S01]  /*58d0*/  F2FP.F16.F32.PACK_AB R65, RZ, R65 ;  /* 0x00000041ff41723e */ /* 0x000fe200000000ff */
[----:B------:R-:W-:Y:S01]  /*58e0*/  FMUL R75, R75, R22 ;  /* 0x000000164b4b7220 */ /* 0x000fe20000400000 */
[----:B------:R-:W-:Y:S01]  /*58f0*/  F2FP.F16.F32.PACK_AB R66, RZ, R66 ;  /* 0x00000042ff42723e */ /* 0x000fe200000000ff */
[-C--:B------:R-:W-:Y:S01]  /*5900*/  FMUL R76, R76, R22.reuse ;  /* 0x000000164c4c7220 */ /* 0x080fe20000400000 */
[----:B------:R-:W-:Y:S01]  /*5910*/  F2FP.F16.F32.PACK_AB R67, RZ, R67 ;  /* 0x00000043ff43723e */ /* 0x000fe200000000ff */
[----:B------:R-:W-:Y:S01]  /*5920*/  FMUL R77, R77, R22 ;  /* 0x000000164d4d7220 */ /* 0x000fe20000400000 */
[----:B------:R-:W-:Y:S01]  /*5930*/  F2FP.F16.F32.PACK_AB R68, RZ, R68 ;  /* 0x00000044ff44723e */ /* 0x000fe200000000ff */
[-C--:B------:R-:W-:Y:S01]  /*5940*/  FMUL R78, R78, R22.reuse ;  /* 0x000000164e4e7220 */ /* 0x080fe20000400000 */
[----:B------:R-:W-:Y:S01]  /*5950*/  F2FP.F16.F32.PACK_AB R69, RZ, R69 ;  /* 0x00000045ff45723e */ /* 0x000fe200000000ff */
[----:B------:R-:W-:Y:S01]  /*5960*/  @P0 STG.E.U16 desc[UR38][R10.64+0x12], R61 ;  /* 0x0000123d0a000986 */ /* 0x000fe2000c101526 */
[----:B------:R-:W-:Y:S01]  /*5970*/  ISETP.GT.AND P0, PT, R3, 0x8, P3 ;  /* 0x000000080300780c */ /* 0x000fe20001f04270 */
        /* <DEDUP_REMOVED lines=14> */
[-C--:B------:R-:W-:Y:S01]  /*5a60*/  FMUL R85, R85, R22.reuse ;  /* 0x0000001655557220 */ /* 0x080fe20000400000 */
[----:B------:R-:W-:Y:S01]  /*5a70*/  ISETP.GT.AND P2, PT, R4, 0x10, PT ;  /* 0x000000100400780c */ /* 0x000fe20003f44270 */
        /* <DEDUP_REMOVED lines=10> */
[----:B------:R-:W-:Y:S01]  /*5b20*/  @P0 STG.E.U16 desc[UR38][R8.64+0x12], R63 ;  /* 0x0000123f08000986 */ /* 0x000fe2000c101526 */
[----:B------:R-:W-:Y:S01]  /*5b30*/  ISETP.GT.AND P0, PT, R3, RZ, P2 ;  /* 0x000000ff0300720c */ /* 0x000fe20001704270 */
        /* <DEDUP_REMOVED lines=12> */
[----:B------:R-:W-:Y:S01]  /*5c00*/  @P0 STG.E.U16 desc[UR38][R10.64+0x20], R64 ;  /* 0x000020400a000986 */ /* 0x000fe2000c101526 */
[----:B------:R-:W-:Y:S01]  /*5c10*/  ISETP.GT.AND P0, PT, R3, RZ, P1 ;  /* 0x000000ff0300720c */ /* 0x000fe20000f04270 */
        /* <DEDUP_REMOVED lines=13> */
[----:B------:R-:W-:Y:S01]  /*5cf0*/  ISETP.GT.AND P0, PT, R3, 0x8, P2 ;  /* 0x000000080300780c */ /* 0x000fe20001704270 */
        /* <DEDUP_REMOVED lines=36> */
[----:B------:R-:W-:Y:S01]  /*5f40*/  FMUL R55, R55, R22 ;  /* 0x0000001637377220 */ /* 0x000fe20000400000 */
[----:B------:R-:W-:-:S02]  /*5f50*/  F2FP.F16.F32.PACK_AB R41, RZ, R41 ;  /* 0x00000029ff29723e */ /* 0x000fc400000000ff */
[----:B------:R-:W-:Y:S01]  /*5f60*/  F2FP.F16.F32.PACK_AB R42, RZ, R42 ;  /* 0x0000002aff2a723e */ /* 0x000fe200000000ff */
[----:B------:R-:W-:Y:S01]  /*5f70*/  @P0 STG.E.U16 desc[UR38][R10.64+0x30], R68 ;  /* 0x000030440a000986 */ /* 0x000fe2000c101526 */
[----:B------:R-:W-:Y:S02]  /*5f80*/  ISETP.GT.AND P0, PT, R3, RZ, P1 ;  /* 0x000000ff0300720c */ /* 0x000fe40000f04270 */
[----:B------:R-:W-:Y:S02]  /*5f90*/  F2FP.F16.F32.PACK_AB R43, RZ, R43 ;  /* 0x0000002bff2b723e */ /* 0x000fe400000000ff */
[----:B------:R-:W-:Y:S02]  /*5fa0*/  F2FP.F16.F32.PACK_AB R44, RZ, R44 ;  /* 0x0000002cff2c723e */ /* 0x000fe400000000ff */
[----:B------:R-:W-:Y:S02]  /*5fb0*/  F2FP.F16.F32.PACK_AB R45, RZ, R45 ;  /* 0x0000002dff2d723e */ /* 0x000fe400000000ff */
[----:B------:R-:W-:-:S02]  /*5fc0*/  F2FP.F16.F32.PACK_AB R46, RZ, R46 ;  /* 0x0000002eff2e723e */ /* 0x000fc400000000ff */
[----:B------:R-:W-:Y:S02]  /*5fd0*/  F2FP.F16.F32.PACK_AB R47, RZ, R47 ;  /* 0x0000002fff2f723e */ /* 0x000fe400000000ff */
[----:B------:R-:W-:Y:S01]  /*5fe0*/  F2FP.F16.F32.PACK_AB R48, RZ, R48 ;  /* 0x00000030ff30723e */ /* 0x000fe200000000ff */
[----:B------:R-:W-:Y:S01]  /*5ff0*/  @P0 STG.E.U16 desc[UR38][R10.64+0x32], R69 ;  /* 0x000032450a000986 */ /* 0x000fe2000c101526 */
[----:B------:R-:W-:Y:S02]  /*6000*/  ISETP.GT.AND P0, PT, R3, 0x8, P2 ;  /* 0x000000080300780c */ /* 0x000fe40001704270 */
[----:B------:R-:W-:Y:S02]  /*6010*/  ISETP.GT.AND P2, PT, R4, 0x20, PT ;  /* 0x000000200400780c */ /* 0x000fe40003f44270 */
[----:B------:R-:W-:Y:S02]  /*6020*/  F2FP.F16.F32.PACK_AB R49, RZ, R49 ;  /* 0x00000031ff31723e */ /* 0x000fe400000000ff */
[----:B------:R-:W-:-:S02]  /*6030*/  F2FP.F16.F32.PACK_AB R50, RZ, R50 ;  /* 0x00000032ff32723e */ /* 0x000fc400000000ff */
[----:B------:R-:W-:Y:S02]  /*6040*/  F2FP.F16.F32.PACK_AB R51, RZ, R51 ;  /* 0x00000033ff33723e */ /* 0x000fe400000000ff */
[----:B------:R-:W-:Y:S02]  /*6050*/  F2FP.F16.F32.PACK_AB R52, RZ, R52 ;  /* 0x00000034ff34723e */ /* 0x000fe400000000ff */
[----:B------:R-:W-:Y:S01]  /*6060*/  F2FP.F16.F32.PACK_AB R53, RZ, R53 ;  /* 0x00000035ff35723e */ /* 0x000fe200000000ff */
[----:B------:R-:W-:Y:S01]  /*6070*/  @P0 STG.E.U16 desc[UR38][R8.64+0x30], R70 ;  /* 0x0000304608000986 */ /* 0x000fe2000c101526 */
[----:B------:R-:W-:Y:S02]  /*6080*/  ISETP.GT.AND P0, PT, R3, 0x8, P1 ;  /* 0x000000080300780c */ /* 0x000fe40000f04270 */
[----:B------:R-:W-:Y:S02]  /*6090*/  ISETP.GT.AND P1, PT, R4, 0x21, PT ;  /* 0x000000210400780c */ /* 0x000fe40003f24270 */
[----:B------:R-:W-:-:S02]  /*60a0*/  F2FP.F16.F32.PACK_AB R54, RZ, R54 ;  /* 0x00000036ff36723e */ /* 0x000fc400000000ff */
[----:B------:R-:W-:-:S07]  /*60b0*/  F2FP.F16.F32.PACK_AB R55, RZ, R55 ;  /* 0x00000037ff37723e */ /* 0x000fce00000000ff */
[----:B------:R-:W-:Y:S01]  /*60c0*/  @P0 STG.E.U16 desc[UR38][R8.64+0x32], R71 ;  /* 0x0000324708000986 */ /* 0x000fe2000c101526 */
[----:B------:R-:W-:-:S13]  /*60d0*/  ISETP.GT.AND P0, PT, R3, RZ, P2 ;  /* 0x000000ff0300720c */ /* 0x000fda0001704270 */
[----:B------:R-:W-:Y:S01]  /*60e0*/  @P0 STG.E.U16 desc[UR38][R10.64+0x40], R72 ;  /* 0x000040480a000986 */ /* 0x000fe2000c101526 */
[----:B------:R-:W-:-:S13]  /*60f0*/  ISETP.GT.AND P0, PT, R3, RZ, P1 ;  /* 0x000000ff0300720c */ /* 0x000fda0000f04270 */
[----:B------:R-:W-:Y:S01]  /*6100*/  @P0 STG.E.U16 desc[UR38][R10.64+0x42], R73 ;  /* 0x000042490a000986 */ /* 0x000fe2000c101526 */
[----:B------:R-:W-:Y:S02]  /*6110*/  ISETP.GT.AND P0, PT, R3, 0x8, P2 ;  /* 0x000000080300780c */ /* 0x000fe40001704270 */
[----:B------:R-:W-:-:S11]  /*6120*/  ISETP.GT.AND P2, PT, R4, 0x38, PT ;  /* 0x000000380400780c */ /* 0x000fd60003f44270 */
[----:B------:R-:W-:Y:S01]  /*6130*/  @P0 STG.E.U16 desc[UR38][R8.64+0x40], R74 ;  /* 0x0000404a08000986 */ /* 0x000fe2000c101526 */
[----:B------:R-:W-:Y:S02]  /*6140*/  ISETP.GT.AND P0, PT, R3, 0x8, P1 ;  /* 0x000000080300780c */ /* 0x000fe40000f04270 */
[----:B------:R-:W-:-:S11]  /*6150*/  ISETP.GT.AND P1, PT, R4, 0x28, PT ;  /* 0x000000280400780c */ /* 0x000fd60003f24270 */
[----:B------:R-:W-:Y:S01]  /*6160*/  @P0 STG.E.U16 desc[UR38][R8.64+0x42], R75 ;  /* 0x0000424b08000986 */ /* 0x000fe2000c101526 */
[----:B------:R-:W-:-:S13]  /*6170*/  ISETP.GT.AND P0, PT, R3, RZ, P1 ;  /* 0x000000ff0300720c */ /* 0x000fda0000f04270 */
[----:B------:R-:W-:Y:S01]  /*6180*/  @P0 STG.E.U16 desc[UR38][R10.64+0x50], R76 ;  /* 0x0000504c0a000986 */ /* 0x000fe2000c101526 */
[----:B------:R-:W-:-:S13]  /*6190*/  ISETP.GT.AND P0, PT, R3, RZ, P4 ;  /* 0x000000ff0300720c */ /* 0x000fda0002704270 */
[----:B------:R-:W-:Y:S01]  /*61a0*/  @P0 STG.E.U16 desc[UR38][R10.64+0x52], R77 ;  /* 0x0000524d0a000986 */ /* 0x000fe2000c101526 */
[----:B------:R-:W-:-:S13]  /*61b0*/  ISETP.GT.AND P0, PT, R3, 0x8, P1 ;  /* 0x000000080300780c */ /* 0x000fda0000f04270 */
[----:B------:R-:W-:Y:S01]  /*61c0*/  @P0 STG.E.U16 desc[UR38][R8.64+0x50], R78 ;  /* 0x0000504e08000986 */ /* 0x000fe2000c101526 */
[----:B------:R-:W-:-:S13]  /*61d0*/  ISETP.GT.AND P0, PT, R3, 0x8, P4 ;  /* 0x000000080300780c */ /* 0x000fda0002704270 */
[----:B------:R-:W-:Y:S01]  /*61e0*/  @P0 STG.E.U16 desc[UR38][R8.64+0x52], R79 ;  /* 0x0000524f08000986 */ /* 0x000fe2000c101526 */
[----:B------:R-:W-:-:S04]  /*61f0*/  ISETP.GT.AND P0, PT, R4, 0x30, PT ;  /* 0x000000300400780c */ /* 0x000fc80003f04270 */
        /* <DEDUP_REMOVED lines=8> */
[----:B------:R-:W-:-:S05]  /*6280*/  IADD3 R14, P1, R23, R8, RZ ;  /* 0x00000008170e7210 */ /* 0x000fca0007f3e0ff */
[----:B------:R-:W-:Y:S01]  /*6290*/  IMAD.X R15, R13, 0x1, R9, P1 ;  /* 0x000000010d0f7824 */ /* 0x000fe200008e0609 */
[----:B------:R-:W-:-:S13]  /*62a0*/  ISETP.GT.AND P1, PT, R3, RZ, P2 ;  /* 0x000000ff0300720c */ /* 0x000fda0001724270 */
[----:B------:R-:W-:Y:S01]  /*62b0*/  @P1 STG.E.U16 desc[UR38][R10.64+0x70], R84 ;  /* 0x000070540a001986 */ /* 0x000fe2000c101526 */
[----:B------:R-:W-:-:S05]  /*62c0*/  IADD3 R20, P1, R23, R8, RZ ;  /* 0x0000000817147210 */ /* 0x000fca0007f3e0ff */
[----:B------:R-:W-:Y:S01]  /*62d0*/  IMAD.X R21, R13, 0x1, R9, P1 ;  /* 0x000000010d157824 */ /* 0x000fe200008e0609 */
[----:B------:R-:W-:-:S05]  /*62e0*/  IADD3 R12, P1, R23, R10, RZ ;  /* 0x0000000a170c7210 */ /* 0x000fca0007f3e0ff */
[----:B------:R-:W-:Y:S01]  /*62f0*/  IMAD.X R13, R13, 0x1, R11, P1 ;  /* 0x000000010d0d7824 */ /* 0x000fe200008e060b */
[----:B------:R-:W-:-:S04]  /*6300*/  ISETP.GT.AND P1, PT, R4, 0x39, PT ;  /* 0x000000390400780c */ /* 0x000fc80003f24270 */
[----:B------:R-:W-:-:S13]  /*6310*/  ISETP.GT.AND P6, PT, R3, RZ, P1 ;  /* 0x000000ff0300720c */ /* 0x000fda0000fc4270 */
[----:B------:R-:W-:Y:S01]  /*6320*/  @P6 STG.E.U16 desc[UR38][R10.64+0x72], R85 ;  /* 0x000072550a006986 */ /* 0x000fe2000c101526 */
[----:B------:R-:W-:-:S13]  /*6330*/  ISETP.GT.AND P6, PT, R3, 0x8, P2 ;  /* 0x000000080300780c */ /* 0x000fda00017c4270 */
[----:B------:R-:W-:Y:S01]  /*6340*/  @P6 STG.E.U16 desc[UR38][R8.64+0x70], R86 ;  /* 0x0000705608006986 */ /* 0x000fe2000c101526 */
[----:B------:R-:W-:-:S13]  /*6350*/  ISETP.GT.AND P6, PT, R3, 0x8, P1 ;  /* 0x000000080300780c */ /* 0x000fda0000fc4270 */
[----:B------:R0:W-:Y:S01]  /*6360*/  @P6 STG.E.U16 desc[UR38][R8.64+0x72], R87 ;  /* 0x0000725708006986 */ /* 0x0001e2000c101526 */
[C---:B------:R-:W-:Y:S02]  /*6370*/  ISETP.GT.AND P6, PT, R3.reuse, 0x80, P5 ;  /* 0x000000800300780c */ /* 0x040fe40002fc4270 */
[----:B------:R-:W-:-:S11]  /*6380*/  ISETP.GT.AND P5, PT, R3, 0x88, P5 ;  /* 0x000000880300780c */ /* 0x000fd60002fa4270 */
[----:B------:R-:W-:Y:S01]  /*6390*/  @P6 STG.E.U16 desc[UR38][R12.64], R24 ;  /* 0x000000180c006986 */ /* 0x000fe2000c101526 */
[----:B------:R-:W-:-:S04]  /*63a0*/  ISETP.GT.AND P6, PT, R4, 0x1, PT ;  /* 0x000000010400780c */ /* 0x000fc80003fc4270 */
[----:B------:R-:W-:-:S13]  /*63b0*/  ISETP.GT.AND P6, PT, R3, 0x80, P6 ;  /* 0x000000800300780c */ /* 0x000fda00037c4270 */
[----:B0-----:R-:W-:Y:S02]  /*63c0*/  @P6 IMAD.MOV.U32 R8, RZ, RZ, R12 ;  /* 0x000000ffff086224 */ /* 0x001fe400078e000c */
[----:B------:R-:W-:-:S05]  /*63d0*/  @P6 IMAD.MOV.U32 R9, RZ, RZ, R13 ;  /* 0x000000ffff096224 */ /* 0x000fca00078e000d */
[----:B------:R0:W-:Y:S01]  /*63e0*/  @P6 STG.E.U16 desc[UR38][R8.64+0x2], R25 ;  /* 0x0000021908006986 */ /* 0x0001e2000c101526 */
[----:B------:R-:W-:-:S03]  /*63f0*/  ISETP.GT.AND P6, PT, R4, 0x1, PT ;  /* 0x000000010400780c */ /* 0x000fc60003fc4270 */
[----:B------:R-:W-:Y:S01]  /*6400*/  @P5 STG.E.U16 desc[UR38][R14.64], R26 ;  /* 0x0000001a0e005986 */ /* 0x000fe2000c101526 */
[----:B------:R-:W-:Y:S02]  /*6410*/  ISETP.GT.AND P5, PT, R3, 0x88, P6 ;  /* 0x000000880300780c */ /* 0x000fe400037a4270 */
[----:B------:R-:W-:-:S11]  /*6420*/  ISETP.GT.AND P6, PT, R4, 0x8, PT ;  /* 0x000000080400780c */ /* 0x000fd60003fc4270 */
[----:B------:R-:W-:Y:S01]  /*6430*/  @P5 STG.E.U16 desc[UR38][R20.64+0x2], R27 ;  /* 0x0000021b14005986 */ /* 0x000fe2000c101526 */
[----:B------:R-:W-:Y:S02]  /*6440*/  ISETP.GT.AND P5, PT, R3, 0x80, P6 ;  /* 0x000000800300780c */ /* 0x000fe400037a4270 */
[----:B------:R-:W-:-:S11]  /*6450*/  ISETP.GT.AND P6, PT, R4, 0x9, PT ;  /* 0x000000090400780c */ /* 0x000fd60003fc4270 */
[----:B0-----:R-:W-:Y:S02]  /*6460*/  @P5 IMAD.MOV.U32 R8, RZ, RZ, R12 ;  /* 0x000000ffff085224 */ /* 0x001fe400078e000c */
[----:B------:R-:W-:-:S05]  /*6470*/  @P5 IMAD.MOV.U32 R9, RZ, RZ, R13 ;  /* 0x000000ffff095224 */ /* 0x000fca00078e000d */
[----:B------:R0:W-:Y:S01]  /*6480*/  @P5 STG.E.U16 desc[UR38][R8.64+0x10], R28 ;  /* 0x0000101c08005986 */ /* 0x0001e2000c101526 */
[----:B------:R-:W-:-:S13]  /*6490*/  ISETP.GT.AND P5, PT, R3, 0x80, P6 ;  /* 0x000000800300780c */ /* 0x000fda00037a4270 */
[----:B0-----:R-:W-:Y:S02]  /*64a0*/  @P5 IMAD.MOV.U32 R8, RZ, RZ, R12 ;  /* 0x000000ffff085224 */ /* 0x001fe400078e000c */
[----:B------:R-:W-:-:S05]  /*64b0*/  @P5 IMAD.MOV.U32 R9, RZ, RZ, R13 ;  /* 0x000000ffff095224 */ /* 0x000fca00078e000d */
[----:B------:R0:W-:Y:S01]  /*64c0*/  @P5 STG.E.U16 desc[UR38][R8.64+0x12], R29 ;  /* 0x0000121d08005986 */ /* 0x0001e2000c101526 */
[----:B------:R-:W-:-:S04]  /*64d0*/  ISETP.GT.AND P5, PT, R4, 0x8, PT ;  /* 0x000000080400780c */ /* 0x000fc80003fa4270 */
[----:B------:R-:W-:-:S13]  /*64e0*/  ISETP.GT.AND P5, PT, R3, 0x88, P5 ;  /* 0x000000880300780c */ /* 0x000fda0002fa4270 */
        /* <DEDUP_REMOVED lines=42> */
[----:B------:R-:W-:Y:S01]  /*6790*/  @P5 STG.E.U16 desc[UR38][R8.64+0x42], R41 ;  /* 0x0000422908005986 */ /* 0x000fe2000c101526 */
[----:B------:R-:W-:-:S04]  /*67a0*/  ISETP.GT.AND P5, PT, R4, 0x20, PT ;  /* 0x000000200400780c */ /* 0x000fc80003fa4270 */
[----:B------:R-:W-:-:S13]  /*67b0*/  ISETP.GT.AND P5, PT, R3, 0x88, P5 ;  /* 0x000000880300780c */ /* 0x000fda0002fa4270 */
[----:B------:R-:W-:Y:S01]  /*67c0*/  @P5 STG.E.U16 desc[UR38][R6.64+0x40], R42 ;  /* 0x0000402a06005986 */ /* 0x000fe2000c101526 */
[----:B------:R-:W-:Y:S02]  /*67d0*/  ISETP.GT.AND P5, PT, R3, 0x88, P6 ;  /* 0x000000880300780c */ /* 0x000fe400037a4270 */
[----:B------:R-:W-:-:S11]  /*67e0*/  ISETP.GT.AND P6, PT, R4, 0x28, PT ;  /* 0x000000280400780c */ /* 0x000fd60003fc4270 */
[----:B------:R-:W-:Y:S01]  /*67f0*/  @P5 STG.E.U16 desc[UR38][R6.64+0x42], R43 ;  /* 0x0000422b06005986 */ /* 0x000fe2000c101526 */
[----:B------:R-:W-:-:S13]  /*6800*/  ISETP.GT.AND P5, PT, R3, 0x80, P6 ;  /* 0x000000800300780c */ /* 0x000fda00037a4270 */
[----:B------:R-:W-:Y:S02]  /*6810*/  @P5 IMAD.MOV.U32 R4, RZ, RZ, R12 ;  /* 0x000000ffff045224 */ /* 0x000fe400078e000c */
[----:B------:R-:W-:-:S05]  /*6820*/  @P5 IMAD.MOV.U32 R5, RZ, RZ, R13 ;  /* 0x000000ffff055224 */ /* 0x000fca00078e000d */
[----:B------:R0:W-:Y:S01]  /*6830*/  @P5 STG.E.U16 desc[UR38][R4.64+0x50], R44 ;  /* 0x0000502c04005986 */ /* 0x0001e2000c101526 */
[C---:B------:R-:W-:Y:S02]  /*6840*/  ISETP.GT.AND P5, PT, R3.reuse, 0x80, P4 ;  /* 0x000000800300780c */ /* 0x040fe400027a4270 */
[----:B------:R-:W-:-:S11]  /*6850*/  ISETP.GT.AND P4, PT, R3, 0x88, P4 ;  /* 0x000000880300780c */ /* 0x000fd60002784270 */
[----:B0-----:R-:W-:Y:S02]  /*6860*/  @P5 IMAD.MOV.U32 R4, RZ, RZ, R12 ;  /* 0x000000ffff045224 */ /* 0x001fe400078e000c */
[----:B------:R-:W-:-:S05]  /*6870*/  @P5 IMAD.MOV.U32 R5, RZ, RZ, R13 ;  /* 0x000000ffff055224 */ /* 0x000fca00078e000d */
[----:B------:R0:W-:Y:S01]  /*6880*/  @P5 STG.E.U16 desc[UR38][R4.64+0x52], R45 ;  /* 0x0000522d04005986 */ /* 0x0001e2000c101526 */
[----:B------:R-:W-:-:S13]  /*6890*/  ISETP.GT.AND P5, PT, R3, 0x88, P6 ;  /* 0x000000880300780c */ /* 0x000fda00037a4270 */
[----:B0-----:R-:W-:Y:S02]  /*68a0*/  @P5 IMAD.MOV.U32 R4, RZ, RZ, R6 ;  /* 0x000000ffff045224 */ /* 0x001fe400078e0006 */
[----:B------:R-:W-:-:S05]  /*68b0*/  @P5 IMAD.MOV.U32 R5, RZ, RZ, R7 ;  /* 0x000000ffff055224 */ /* 0x000fca00078e0007 */
[----:B------:R0:W-:Y:S02]  /*68c0*/  @P5 STG.E.U16 desc[UR38][R4.64+0x50], R46 ;  /* 0x0000502e04005986 */ /* 0x0001e4000c101526 */
[----:B0-----:R-:W-:Y:S02]  /*68d0*/  @P4 IMAD.MOV.U32 R4, RZ, RZ, R6 ;  /* 0x000000ffff044224 */ /* 0x001fe400078e0006 */
[----:B------:R-:W-:-:S05]  /*68e0*/  @P4 IMAD.MOV.U32 R5, RZ, RZ, R7 ;  /* 0x000000ffff054224 */ /* 0x000fca00078e0007 */
[----:B------:R0:W-:Y:S01]  /*68f0*/  @P4 STG.E.U16 desc[UR38][R4.64+0x52], R47 ;  /* 0x0000522f04004986 */ /* 0x0001e2000c101526 */
[C---:B------:R-:W-:Y:S02]  /*6900*/  ISETP.GT.AND P4, PT, R3.reuse, 0x80, P0 ;  /* 0x000000800300780c */ /* 0x040fe40000784270 */
[----:B------:R-:W-:-:S11]  /*6910*/  ISETP.GT.AND P0, PT, R3, 0x88, P0 ;  /* 0x000000880300780c */ /* 0x000fd60000704270 */
        /* <DEDUP_REMOVED lines=9> */
[----:B------:R-:W-:Y:S01]  /*69b0*/  ISETP.GT.AND P2, PT, R3, 0x88, P2 ;  /* 0x000000880300780c */ /* 0x000fe20001744270 */
[----:B0-----:R-:W-:Y:S02]  /*69c0*/  @P0 IMAD.MOV.U32 R4, RZ, RZ, R6 ;  /* 0x000000ffff040224 */ /* 0x001fe400078e0006 */
[----:B------:R-:W-:-:S05]  /*69d0*/  @P0 IMAD.MOV.U32 R5, RZ, RZ, R7 ;  /* 0x000000ffff050224 */ /* 0x000fca00078e0007 */
[----:B------:R0:W-:Y:S01]  /*69e0*/  @P0 STG.E.U16 desc[UR38][R4.64+0x60], R50 ;  /* 0x0000603204000986 */ /* 0x0001e2000c101526 */
[C---:B------:R-:W-:Y:S02]  /*69f0*/  ISETP.GT.AND P0, PT, R3.reuse, 0x80, P1 ;  /* 0x000000800300780c */ /* 0x040fe40000f04270 */
[----:B------:R-:W-:Y:S01]  /*6a00*/  ISETP.GT.AND P1, PT, R3, 0x88, P1 ;  /* 0x000000880300780c */ /* 0x000fe20000f24270 */
[----:B0-----:R-:W-:Y:S02]  /*6a10*/  @P3 IMAD.MOV.U32 R4, RZ, RZ, R6 ;  /* 0x000000ffff043224 */ /* 0x001fe400078e0006 */
[----:B------:R-:W-:-:S05]  /*6a20*/  @P3 IMAD.MOV.U32 R5, RZ, RZ, R7 ;  /* 0x000000ffff053224 */ /* 0x000fca00078e0007 */
[----:B------:R0:W-:Y:S02]  /*6a30*/  @P3 STG.E.U16 desc[UR38][R4.64+0x62], R51 ;  /* 0x0000623304003986 */ /* 0x0001e4000c101526 */
[----:B0-----:R-:W-:Y:S02]  /*6a40*/  @P4 IMAD.MOV.U32 R4, RZ, RZ, R12 ;  /* 0x000000ffff044224 */ /* 0x001fe400078e000c */
[----:B------:R-:W-:-:S05]  /*6a50*/  @P4 IMAD.MOV.U32 R5, RZ, RZ, R13 ;  /* 0x000000ffff054224 */ /* 0x000fca00078e000d */
[----:B------:R0:W-:Y:S04]  /*6a60*/  @P4 STG.E.U16 desc[UR38][R4.64+0x70], R52 ;  /* 0x0000703404004986 */ /* 0x0001e8000c101526 */
[----:B------:R1:W-:Y:S01]  /*6a70*/  @P0 STG.E.U16 desc[UR38][R12.64+0x72], R53 ;  /* 0x000072350c000986 */ /* 0x0003e2000c101526 */
[----:B0-----:R-:W-:Y:S02]  /*6a80*/  @P2 IMAD.MOV.U32 R4, RZ, RZ, R6 ;  /* 0x000000ffff042224 */ /* 0x001fe400078e0006 */
[----:B------:R-:W-:-:S05]  /*6a90*/  @P2 IMAD.MOV.U32 R5, RZ, RZ, R7 ;  /* 0x000000ffff052224 */ /* 0x000fca00078e0007 */
[----:B------:R1:W-:Y:S04]  /*6aa0*/  @P2 STG.E.U16 desc[UR38][R4.64+0x70], R54 ;  /* 0x0000703604002986 */ /* 0x0003e8000c101526 */
[----:B------:R1:W-:Y:S02]  /*6ab0*/  @P1 STG.E.U16 desc[UR38][R6.64+0x72], R55 ;  /* 0x0000723706001986 */ /* 0x0003e4000c101526 */
.L_x_156:
[----:B------:R-:W-:Y:S05]  /*6ac0*/  BSYNC B0 ;  /* 0x0000000000007941 */ /* 0x000fea0003800000 */
.L_x_32:
[----:B------:R-:W-:Y:S01]  /*6ad0*/  IADD3 R16, P0, R16, UR36, RZ ;  /* 0x0000002410107c10 */ /* 0x000fe2000ff1e0ff */
[----:B------:R-:W-:Y:S01]  /*6ae0*/  ULDC.64 UR4, c[0x0][0x650] ;  /* 0x0001940000047ab9 */ /* 0x000fe20000000a00 */
[----:B------:R-:W-:Y:S01]  /*6af0*/  PRMT R3, RZ, 0x7610, R3 ;  /* 0x00007610ff037816 */ /* 0x000fe20000000003 */
[----:B------:R-:W-:Y:S01]  /*6b00*/  IMAD.MOV.U32 R101, RZ, RZ, -0x1 ;  /* 0xffffffffff657424 */ /* 0x000fe200078e00ff */
[----:B------:R-:W-:Y:S01]  /*6b10*/  IADD3.X R17, R17, UR42, RZ, P0, !PT ;  /* 0x0000002a11117c10 */ /* 0x000fe200087fe4ff */
[----:B------:R-:W-:Y:S01]  /*6b20*/  IMAD.MOV.U32 R23, RZ, RZ, -0x1 ;  /* 0xffffffffff177424 */ /* 0x000fe200078e00ff */
[----:B------:R-:W-:-:S04]  /*6b30*/  ISETP.GE.U32.AND P0, PT, R16, UR4, PT ;  /* 0x0000000410007c0c */ /* 0x000fc8000bf06070 */
[----:B------:R-:W-:-:S13]  /*6b40*/  ISETP.GE.U32.AND.EX P0, PT, R17, UR5, PT, P0 ;  /* 0x0000000511007c0c */ /* 0x000fda000bf06100 */
[----:B------:R-:W-:Y:S05]  /*6b50*/  @P0 BRA `(.L_x_157) ;  /* 0x0000000400500947 */ /* 0x000fea0003800000 */
[----:B--2---:R-:W2:Y:S01]  /*6b60*/  LDC.64 R10, c[0x0][0x628] ;  /* 0x00018a00ff0a7b82 */ /* 0x004ea20000000a00 */
[----:B01-3--:R-:W0:Y:S01]  /*6b70*/  S2R R12, SR_CTAID.X ;  /* 0x00000000000c7919 */ /* 0x00be220000002500 */
[----:B------:R-:W-:Y:S02]  /*6b80*/  IMAD.MOV.U32 R8, RZ, RZ, R16 ;  /* 0x000000ffff087224 */ /* 0x000fe400078e0010 */
[----:B------:R-:W-:Y:S01]  /*6b90*/  IMAD.MOV.U32 R9, RZ, RZ, R17 ;  /* 0x000000ffff097224 */ /* 0x000fe200078e0011 */
[----:B------:R-:W1:Y:S03]  /*6ba0*/  S2R R20, SR_CTAID.Y ;  /* 0x0000000000147919 */ /* 0x000e660000002600 */
[----:B------:R-:W3:Y:S08]  /*6bb0*/  LDC R0, c[0x0][0x630] ;  /* 0x00018c00ff007b82 */ /* 0x000ef00000000800 */
[----:B------:R-:W0:Y:S01]  /*6bc0*/  LDC.64 R14, c[0x0][0x620] ;  /* 0x00018800ff0e7b82 */ /* 0x000e220000000a00 */
[----:B--2---:R-:W-:-:S04]  /*6bd0*/  ISETP.NE.U32.AND P0, PT, R10, RZ, PT ;  /* 0x000000ff0a00720c */ /* 0x004fc80003f05070 */
[----:B------:R-:W-:-:S13]  /*6be0*/  ISETP.NE.AND.EX P0, PT, R11, RZ, PT, P0 ;  /* 0x000000ff0b00720c */ /* 0x000fda0003f05300 */
[----:B01-3--:R-:W-:Y:S05]  /*6bf0*/  @!P0 BRA `(.L_x_158) ;  /* 0x0000000000288947 */ /* 0x00bfea0003800000 */
        /* <DEDUP_REMOVED lines=10> */
.L_x_158:
[-CC-:B------:R-:W-:Y:S01]  /*6ca0*/  SHF.R.U64 R23, R8, R0.reuse, R9.reuse ;  /* 0x0000000008177219 */ /* 0x180fe20000001209 */
[----:B------:R-:W0:Y:S01]  /*6cb0*/  LDC.64 R26, c[0x0][0x640] ;  /* 0x00019000ff1a7b82 */ /* 0x000e220000000a00 */
[----:B------:R-:W-:Y:S01]  /*6cc0*/  SHF.R.U32.HI R0, RZ, R0, R9 ;  /* 0x00000000ff007219 */ /* 0x000fe20000011609 */
[----:B------:R-:W-:Y:S01]  /*6cd0*/  ULDC UR4, c[0x0][0x150] ;  /* 0x0000540000047ab9 */ /* 0x000fe20000000800 */
[----:B------:R-:W-:Y:S02]  /*6ce0*/  IADD3 R3, P0, RZ, -R23, RZ ;  /* 0x80000017ff037210 */ /* 0x000fe40007f1e0ff */
[----:B------:R-:W-:-:S03]  /*6cf0*/  I2FP.F32.U32 R7, R12 ;  /* 0x0000000c00077245 */ /* 0x000fc60000201000 */
[----:B------:R-:W1:Y:S01]  /*6d00*/  LDC R6, c[0x0][0x618] ;  /* 0x00018600ff067b82 */ /* 0x000e620000000800 */
[----:B------:R-:W-:Y:S02]  /*6d10*/  IMAD.X R5, RZ, RZ, ~R0, P0 ;  /* 0x000000ffff057224 */ /* 0x000fe400000e0e00 */
[----:B------:R-:W-:Y:S01]  /*6d20*/  FMUL R7, R7, UR4 ;  /* 0x0000000407077c20 */ /* 0x000fe20008400000 */
[----:B------:R-:W-:Y:S01]  /*6d30*/  ULDC UR4, c[0x0][0x154] ;  /* 0x0000550000047ab9 */ /* 0x000fe20000000800 */
[-C--:B------:R-:W-:Y:S02]  /*6d40*/  IMAD R0, R5, R14.reuse, RZ ;  /* 0x0000000e05007224 */ /* 0x080fe400078e02ff */
[C---:B------:R-:W-:Y:S01]  /*6d50*/  IMAD.WIDE.U32 R4, R3.reuse, R14, R16 ;  /* 0x0000000e03047225 */ /* 0x040fe200078e0010 */
[----:B------:R-:W2:Y:S01]  /*6d60*/  LDC R8, c[0x0][0x608] ;  /* 0x00018200ff087b82 */ /* 0x000ea20000000800 */
[----:B------:R-:W3:Y:S02]  /*6d70*/  F2I.U32.TRUNC.NTZ R7, R7 ;  /* 0x0000000700077305 */ /* 0x000ee4000020f000 */
[----:B------:R-:W-:Y:S01]  /*6d80*/  IMAD R3, R3, R15, R0 ;  /* 0x0000000f03037224 */ /* 0x000fe200078e0200 */
[----:B------:R-:W-:-:S03]  /*6d90*/  I2FP.F32.U32 R0, R20 ;  /* 0x0000001400007245 */ /* 0x000fc60000201000 */
[----:B------:R-:W-:Y:S01]  /*6da0*/  IMAD.IADD R3, R5, 0x1, R3 ;  /* 0x0000000105037824 */ /* 0x000fe200078e0203 */
[----:B------:R-:W4:Y:S01]  /*6db0*/  LDC R24, c[0x0][0x658] ;  /* 0x00019600ff187b82 */ /* 0x000f220000000800 */
[----:B0-----:R-:W-:-:S04]  /*6dc0*/  ISETP.NE.U32.AND P0, PT, R26, RZ, PT ;  /* 0x000000ff1a00720c */ /* 0x001fc80003f05070 */
[----:B------:R-:W-:-:S03]  /*6dd0*/  ISETP.NE.AND.EX P0, PT, R27, RZ, PT, P0 ;  /* 0x000000ff1b00720c */ /* 0x000fc60003f05300 */
[----:B------:R-:W0:Y:S01]  /*6de0*/  LDC R9, c[0x0][0x144] ;  /* 0x00005100ff097b82 */ /* 0x000e220000000800 */
[-C--:B-1----:R-:W-:Y:S01]  /*6df0*/  SHF.R.U64 R10, R4, R6.reuse, R3 ;  /* 0x00000006040a7219 */ /* 0x082fe20000001203 */
[----:B---3--:R-:W-:Y:S01]  /*6e00*/  IMAD.MOV R7, RZ, RZ, -R7 ;  /* 0x000000ffff077224 */ /* 0x008fe200078e0a07 */
[----:B------:R-:W-:Y:S01]  /*6e10*/  SHF.R.U32.HI R3, RZ, R6, R3 ;  /* 0x00000006ff037219 */ /* 0x000fe20000011603 */
[----:B------:R-:W-:-:S04]  /*6e20*/  FMUL R6, R0, UR4 ;  /* 0x0000000400067c20 */ /* 0x000fc80008400000 */
[----:B------:R-:W1:Y:S01]  /*6e30*/  LDC R15, c[0x0][0x148] ;  /* 0x00005200ff0f7b82 */ /* 0x000e620000000800 */
[----:B------:R3:W0:Y:S01]  /*6e40*/  F2I.U32.TRUNC.NTZ R14, R6 ;  /* 0x00000006000e7305 */ /* 0x000622000020f000 */
[-CC-:B--2---:R-:W-:Y:S02]  /*6e50*/  SHF.R.U64 R0, R10, R8.reuse, R3.reuse ;  /* 0x000000080a007219 */ /* 0x184fe40000001203 */
[----:B------:R-:W-:-:S04]  /*6e60*/  SHF.R.U32.HI R3, RZ, R8, R3 ;  /* 0x00000008ff037219 */ /* 0x000fc80000011603 */
[----:B------:R-:W2:Y:S01]  /*6e70*/  LDC R21, c[0x0][0x600] ;  /* 0x00018000ff157b82 */ /* 0x000ea20000000800 */
[-CC-:B----4-:R-:W-:Y:S02]  /*6e80*/  SHF.R.U64 R13, R0, R24.reuse, R3.reuse ;  /* 0x00000018000d7219 */ /* 0x190fe40000001203 */
[----:B------:R-:W-:-:S03]  /*6e90*/  SHF.R.U32.HI R5, RZ, R24, R3 ;  /* 0x00000018ff057219 */ /* 0x000fc60000011603 */
[----:B------:R-:W-:Y:S02]  /*6ea0*/  IMAD.MOV.U32 R4, RZ, RZ, R13 ;  /* 0x000000ffff047224 */ /* 0x000fe400078e000d */
[----:B------:R-:W4:Y:S01]  /*6eb0*/  LDC R28, c[0x0][0x648] ;  /* 0x00019200ff1c7b82 */ /* 0x000f220000000800 */
[----:B0-----:R-:W-:-:S07]  /*6ec0*/  IMAD R25, R9, R7, R12 ;  /* 0x0000000709197224 */ /* 0x001fce00078e020c */
[----:B------:R-:W0:Y:S08]  /*6ed0*/  LDC R29, c[0x0][0x638] ;  /* 0x00018e00ff1d7b82 */ /* 0x000e300000000800 */
[----:B------:R-:W0:Y:S01]  /*6ee0*/  LDC R30, c[0x0][0x610] ;  /* 0x00018400ff1e7b82 */ /* 0x000e220000000800 */
[----:B-123--:R-:W-:Y:S05]  /*6ef0*/  @!P0 BRA `(.L_x_159) ;  /* 0x0000000000288947 */ /* 0x00efea0003800000 */
[----:B------:R-:W1:Y:S02]  /*6f00*/  LDC R4, c[0x0][0x64c] ;  /* 0x00019300ff047b82 */ /* 0x000e640000000800 */
[----:B-1----:R-:W-:-:S05]  /*6f10*/  IADD3 R3, P0, R13, R4, RZ ;  /* 0x000000040d037210 */ /* 0x002fca0007f1e0ff */
        /* <DEDUP_REMOVED lines=8> */
.L_x_159:
[----:B------:R-:W-:Y:S01]  /*6fa0*/  ISETP.NE.AND P0, PT, R2, 0x1, PT ;  /* 0x000000010200780c */ /* 0x000fe20003f05270 */
[----:B------:R-:W-:Y:S01]  /*6fb0*/  IMAD.MOV R14, RZ, RZ, -R14 ;  /* 0x000000ffff0e7224 */ /* 0x000fe200078e0a0e */
[----:B----4-:R-:W-:Y:S01]  /*6fc0*/  SHF.R.U64 R3, R4, R28, R5 ;  /* 0x0000001c04037219 */ /* 0x010fe20000001205 */
[----:B------:R-:W-:Y:S01]  /*6fd0*/  VIADD R5, R21, 0xffffffff ;  /* 0xffffffff15057836 */ /* 0x000fe20000000000 */
[----:B------:R-:W-:-:S03]  /*6fe0*/  LOP3.LUT R0, R0, R99, RZ, 0xc0, !PT ;  /* 0x0000006300007212 */ /* 0x000fc600078ec0ff */
[----:B------:R-:W-:Y:S01]  /*6ff0*/  IMAD.MOV R4, RZ, RZ, -R3 ;  /* 0x000000ffff047224 */ /* 0x000fe200078e0a03 */
[----:B------:R-:W-:Y:S01]  /*7000*/  LOP3.LUT R10, R10, R5, RZ, 0xc0, !PT ;  /* 0x000000050a0a7212 */ /* 0x000fe200078ec0ff */
[----:B------:R-:W-:Y:S02]  /*7010*/  IMAD R0, R95, R3, R0 ;  /* 0x000000035f007224 */ /* 0x000fe400078e0200 */
[----:B0-----:R-:W-:Y:S02]  /*7020*/  IMAD R3, R4, R29, R13 ;  /* 0x0000001d04037224 */ /* 0x001fe400078e020d */
[----:B------:R-:W-:Y:S02]  /*7030*/  @P0 IMAD R25, R15, R14, R20 ;  /* 0x0000000e0f190224 */ /* 0x000fe400078e0214 */
[----:B------:R-:W-:Y:S02]  /*7040*/  IMAD R5, R3, R21, R10 ;  /* 0x0000001503057224 */ /* 0x000fe400078e020a */
[----:B------:R-:W-:-:S02]  /*7050*/  IMAD R0, R0, R30, R25 ;  /* 0x0000001e00007224 */ /* 0x000fc400078e0219 */
[----:B------:R-:W-:-:S03]  /*7060*/  IMAD.MOV.U32 R4, RZ, RZ, 0x1 ;  /* 0x00000001ff047424 */ /* 0x000fc600078e00ff */
[----:B------:R-:W-:Y:S02]  /*7070*/  SEL R101, R5, R0, !P0 ;  /* 0x0000000005657207 */ /* 0x000fe40004000000 */
[----:B------:R-:W-:Y:S02]  /*7080*/  PRMT R3, R4, 0x7610, R3 ;  /* 0x0000761004037816 */ /* 0x000fe40000000003 */
[----:B------:R-:W-:-:S07]  /*7090*/  SEL R0, R0, R5, !P0 ;  /* 0x0000000500007207 */ /* 0x000fce0004000000 */
.L_x_157:
[----:B------:R-:W-:Y:S01]  /*70a0*/  LOP3.LUT P0, RZ, R3, 0xff, RZ, 0xc0, !PT ;  /* 0x000000ff03ff7812 */ /* 0x000fe2000780c0ff */
[----:B------:R-:W-:-:S12]  /*70b0*/  IMAD.MOV.U32 R109, RZ, RZ, R0 ;  /* 0x000000ffff6d7224 */ /* 0x000fd800078e0000 */
[----:B------:R-:W-:Y:S05]  /*70c0*/  @P0 BRA `(.L_x_160) ;  /* 0xffffffa000d80947 */ /* 0x000fea000383ffff */
[----:B------:R-:W-:Y:S05]  /*70d0*/  EXIT ;  /* 0x000000000000794d */ /* 0x000fea0003800000 */
.L_x_7:
        /* <DEDUP_REMOVED lines=26> */
.L_x_162:
[----:B------:R-:W0:Y:S01]  /*7280*/  LDC.64 R28, c[0x0][0x640] ;  /* 0x00019000ff1c7b82 */ /* 0x000e220000000a00 */
[-CC-:B------:R-:W-:Y:S01]  /*7290*/  SHF.R.U64 R21, R14, R6.reuse, R15.reuse ;  /* 0x000000060e157219 */ /* 0x180fe2000000120f */
[----:B------:R-:W-:Y:S01]  /*72a0*/  IMAD.MOV.U32 R30, RZ, RZ, 0x1 ;  /* 0x00000001ff1e7424 */ /* 0x000fe200078e00ff */
[----:B------:R-:W-:Y:S02]  /*72b0*/  SHF.R.U32.HI R6, RZ, R6, R15 ;  /* 0x00000006ff067219 */ /* 0x000fe4000001160f */
[----:B------:R-:W-:-:S03]  /*72c0*/  IADD3 R13, P0, RZ, -R21, RZ ;  /* 0x80000015ff0d7210 */ /* 0x000fc60007f1e0ff */
[----:B------:R-:W1:Y:S02]  /*72d0*/  LDC R12, c[0x0][0x618] ;  /* 0x00018600ff0c7b82 */ /* 0x000e640000000800 */
[----:B------:R-:W-:-:S04]  /*72e0*/  IMAD.X R11, RZ, RZ, ~R6, P0 ;  /* 0x000000ffff0b7224 */ /* 0x000fc800000e0e06 */
[-C--:B------:R-:W-:Y:S02]  /*72f0*/  IMAD R6, R11, R24.reuse, RZ ;  /* 0x000000180b067224 */ /* 0x080fe400078e02ff */
[----:B------:R-:W2:Y:S01]  /*7300*/  LDC R14, c[0x0][0x608] ;  /* 0x00018200ff0e7b82 */ /* 0x000ea20000000800 */
[----:B------:R-:W-:-:S04]  /*7310*/  IMAD.WIDE.U32 R10, R13, R24, R16 ;  /* 0x000000180d0a7225 */ /* 0x000fc800078e0010 */
[----:B------:R-:W-:-:S03]  /*7320*/  IMAD R13, R13, R25, R6 ;  /* 0x000000190d0d7224 */ /* 0x000fc600078e0206 */
[----:B------:R-:W3:Y:S01]  /*7330*/  LDC R27, c[0x0][0x658] ;  /* 0x00019600ff1b7b82 */ /* 0x000ee20000000800 */
[----:B------:R-:W-:Y:S01]  /*7340*/  IMAD.IADD R11, R11, 0x1, R13 ;  /* 0x000000010b0b7824 */ /* 0x000fe200078e020d */
[----:B0-----:R-:W-:-:S04]  /*7350*/  ISETP.NE.U32.AND P0, PT, R28, RZ, PT ;  /* 0x000000ff1c00720c */ /* 0x001fc80003f05070 */
[----:B------:R-:W-:Y:S02]  /*7360*/  ISETP.NE.AND.EX P0, PT, R29, RZ, PT, P0 ;  /* 0x000000ff1d00720c */ /* 0x000fe40003f05300 */
[----:B------:R-:W0:Y:S01]  /*7370*/  LDC R20, c[0x0][0x600] ;  /* 0x00018000ff147b82 */ /* 0x000e220000000800 */
[-CC-:B-1----:R-:W-:Y:S01]  /*7380*/  SHF.R.U64 R8, R10, R12.reuse, R11.reuse ;  /* 0x0000000c0a087219 */ /* 0x182fe2000000120b */
[----:B------:R-:W-:Y:S01]  /*7390*/  IMAD.MOV.U32 R10, RZ, RZ, -0x1 ;  /* 0xffffffffff0a7424 */ /* 0x000fe200078e00ff */
[----:B------:R-:W-:-:S05]  /*73a0*/  SHF.R.U32.HI R11, RZ, R12, R11 ;  /* 0x0000000cff0b7219 */ /* 0x000fca000001160b */
[----:B------:R-:W1:Y:S01]  /*73b0*/  LDC R24, c[0x0][0x648] ;  /* 0x00019200ff187b82 */ /* 0x000e620000000800 */
[-CC-:B--2---:R-:W-:Y:S02]  /*73c0*/  SHF.R.U64 R23, R8, R14.reuse, R11.reuse ;  /* 0x0000000e08177219 */ /* 0x184fe4000000120b */
[----:B------:R-:W-:-:S05]  /*73d0*/  SHF.R.U32.HI R6, RZ, R14, R11 ;  /* 0x0000000eff067219 */ /* 0x000fca000001160b */
[----:B------:R-:W2:Y:S01]  /*73e0*/  LDC R26, c[0x0][0x638] ;  /* 0x00018e00ff1a7b82 */ /* 0x000ea20000000800 */
[-C--:B---3--:R-:W-:Y:S02]  /*73f0*/  SHF.L.U32 R10, R10, R27.reuse, RZ ;  /* 0x0000001b0a0a7219 */ /* 0x088fe400000006ff */
[-CC-:B------:R-:W-:Y:S02]  /*7400*/  SHF.R.U64 R25, R23, R27.reuse, R6.reuse ;  /* 0x0000001b17197219 */ /* 0x180fe40000001206 */
[----:B------:R-:W-:Y:S02]  /*7410*/  LOP3.LUT R32, RZ, R10, RZ, 0x33, !PT ;  /* 0x0000000aff207212 */ /* 0x000fe400078e33ff */
[----:B------:R-:W-:Y:S01]  /*7420*/  SHF.R.U32.HI R11, RZ, R27, R6 ;  /* 0x0000001bff0b7219 */ /* 0x000fe20000011606 */
[----:B------:R-:W3:Y:S01]  /*7430*/  LDC R31, c[0x0][0x610] ;  /* 0x00018400ff1f7b82 */ /* 0x000ee20000000800 */
[----:B------:R-:W-:Y:S01]  /*7440*/  IMAD.MOV.U32 R10, RZ, RZ, R25 ;  /* 0x000000ffff0a7224 */ /* 0x000fe200078e0019 */
[----:B------:R-:W-:Y:S06]  /*7450*/  @!P0 BRA `(.L_x_163) ;  /* 0x0000000000288947 */ /* 0x000fec0003800000 */
        /* <DEDUP_REMOVED lines=10> */
.L_x_163:
[----:B------:R-:W-:Y:S02]  /*7500*/  ISETP.NE.AND P0, PT, R2, 0x1, PT ;  /* 0x000000010200780c */ /* 0x000fe40003f05270 */
[----:B-1----:R-:W-:Y:S01]  /*7510*/  SHF.R.U64 R6, R10, R24, R11 ;  /* 0x000000180a067219 */ /* 0x002fe2000000120b */
[----:B0-----:R-:W-:Y:S01]  /*7520*/  VIADD R11, R20, 0xffffffff ;  /* 0xffffffff140b7836 */ /* 0x001fe20000000000 */
[----:B------:R-:W-:Y:S02]  /*7530*/  SHF.L.U32 R30, R30, R27, RZ ;  /* 0x0000001b1e1e7219 */ /* 0x000fe400000006ff */
[----:B------:R-:W-:Y:S01]  /*7540*/  LOP3.LUT R5, R23, R32, RZ, 0xc0, !PT ;  /* 0x0000002017057212 */ /* 0x000fe200078ec0ff */
[----:B------:R-:W-:-:S04]  /*7550*/  IMAD.MOV R10, RZ, RZ, -R6 ;  /* 0x000000ffff0a7224 */ /* 0x000fc800078e0a06 */
[----:B------:R-:W-:Y:S01]  /*7560*/  IMAD R6, R30, R6, R5 ;  /* 0x000000061e067224 */ /* 0x000fe200078e0205 */
[----:B------:R-:W-:Y:S01]  /*7570*/  LOP3.LUT R5, R8, R11, RZ, 0xc0, !PT ;  /* 0x0000000b08057212 */ /* 0x000fe200078ec0ff */
[----:B------:R-:W-:Y:S02]  /*7580*/  @P0 IMAD R7, R9, R22, R4 ;  /* 0x0000001609070224 */ /* 0x000fe400078e0204 */
[----:B--2---:R-:W-:Y:S02]  /*7590*/  IMAD R4, R10, R26, R25 ;  /* 0x0000001a0a047224 */ /* 0x004fe400078e0219 */
[----:B---3--:R-:W-:Y:S02]  /*75a0*/  IMAD R7, R6, R31, R7 ;  /* 0x0000001f06077224 */ /* 0x008fe400078e0207 */
[----:B------:R-:W-:Y:S02]  /*75b0*/  IMAD R4, R4, R20, R5 ;  /* 0x0000001404047224 */ /* 0x000fe400078e0205 */
[----:B------:R-:W-:-:S02]  /*75c0*/  IMAD.MOV.U32 R8, RZ, RZ, 0x1 ;  /* 0x00000001ff087424 */ /* 0x000fc400078e00ff */
[----:B------:R-:W-:Y:S01]  /*75d0*/  IMAD.MOV.U32 R6, RZ, RZ, R21 ;  /* 0x000000ffff067224 */ /* 0x000fe200078e0015 */
[----:B------:R-:W-:Y:S02]  /*75e0*/  SEL R19, R4, R7, !P0 ;  /* 0x0000000704137207 */ /* 0x000fe40004000000 */
[----:B------:R-:W-:-:S07]  /*75f0*/  SEL R20, R7, R4, !P0 ;  /* 0x0000000407147207 */ /* 0x000fce0004000000 */
.L_x_161:
[----:B------:R-:W-:-:S08]  /*7600*/  NOP ;  /* 0x0000000000007918 */ /* 0x000fd00000000000 */
[----:B------:R-:W0:-:S00]  /*7610*/  USETMAXREG.DEALLOC.CTAPOOL 0x28 ;  /* 0x00000028000079c8 */ /* 0x000e0000080e0500 */
[----:B0-----:R-:W-:-:S13]  /*7620*/  ISETP.NE.AND P0, PT, R3, RZ, PT ;  /* 0x000000ff0300720c */ /* 0x001fda0003f05270 */
[----:B------:R-:W-:Y:S05]  /*7630*/  @P0 EXIT ;  /* 0x000000000000094d */ /* 0x000fea0003800000 */
[----:B------:R-:W-:Y:S01]  /*7640*/  LOP3.LUT P0, RZ, R8, 0xff, RZ, 0xc0, !PT ;  /* 0x000000ff08ff7812 */ /* 0x000fe2000780c0ff */
[----:B------:R-:W-:Y:S02]  /*7650*/  IMAD.MOV.U32 R3, RZ, RZ, 0x1 ;  /* 0x00000001ff037424 */ /* 0x000fe400078e00ff */
[----:B------:R-:W-:-:S10]  /*7660*/  IMAD.MOV.U32 R8, RZ, RZ, RZ ;  /* 0x000000ffff087224 */ /* 0x000fd400078e00ff */
[----:B------:R-:W-:Y:S05]  /*7670*/  @!P0 BRA `(.L_x_164) ;  /* 0x0000000c00288947 */ /* 0x000fea0003800000 */
[----:B------:R-:W0:Y:S01]  /*7680*/  LDC R3, c[0x0][0x28c] ;  /* 0x0000a300ff037b82 */ /* 0x000e220000000800 */
[----:B------:R-:W-:Y:S01]  /*7690*/  ULDC UR5, c[0x0][0x658] ;  /* 0x0001960000057ab9 */ /* 0x000fe20000000800 */
[----:B------:R-:W-:Y:S01]  /*76a0*/  UMOV UR6, 0xffffffff ;  /* 0xffffffff00067882 */ /* 0x000fe20000000000 */
[----:B------:R-:W-:Y:S01]  /*76b0*/  BSSY B0, `(.L_x_164) ;  /* 0x00000c6000007945 */ /* 0x000fe20003800000 */
[----:B------:R-:W-:Y:S01]  /*76c0*/  USHF.L.U32 UR6, UR6, UR5, URZ ;  /* 0x0000000506067299 */ /* 0x000fe2000800063f */
[----:B------:R-:W-:Y:S01]  /*76d0*/  IMAD.MOV.U32 R10, RZ, RZ, 0x1 ;  /* 0x00000001ff0a7424 */ /* 0x000fe200078e00ff */
[----:B------:R-:W-:Y:S01]  /*76e0*/  LOP3.LUT R13, R18, 0x2, RZ, 0xfc, !PT ;  /* 0x00000002120d7812 */ /* 0x000fe200078efcff */
[----:B------:R-:W-:Y:S01]  /*76f0*/  IMAD.MOV.U32 R8, RZ, RZ, RZ ;  /* 0x000000ffff087224 */ /* 0x000fe200078e00ff */
[----:B------:R-:W1:Y:S01]  /*7700*/  S2UR UR8, SR_CgaCtaId ;  /* 0x00000000000879c3 */ /* 0x000e620000008800 */
[----:B------:R-:W-:Y:S01]  /*7710*/  ULDC UR4, c[0x0][0x600] ;  /* 0x0001800000047ab9 */ /* 0x000fe20000000800 */
[----:B------:R-:W-:Y:S01]  /*7720*/  UMOV UR7, 0x1 ;  /* 0x0000000100077882 */ /* 0x000fe20000000000 */
[----:B------:R-:W-:-:S02]  /*7730*/  UIADD3 UR15, UR4, -0x1, URZ ;  /* 0xffffffff040f7890 */ /* 0x000fc4000fffe03f */
[----:B------:R-:W-:Y:S02]  /*7740*/  USHF.L.U32 UR17, UR7, UR5, URZ ;  /* 0x0000000507117299 */ /* 0x000fe4000800063f */
[----:B------:R-:W-:Y:S01]  /*7750*/  ULOP3.LUT UR16, URZ, UR6, URZ, 0x33, !UPT ;  /* 0x000000063f107292 */ /* 0x000fe2000f8e333f */
[----:B------:R-:W-:Y:S01]  /*7760*/  ULDC.64 UR20, c[0x0][0x198] ;  /* 0x0000660000147ab9 */ /* 0x000fe20000000a00 */
[----:B0-----:R-:W-:-:S05]  /*7770*/  VIADD R3, R3, 0x1f ;  /* 0x0000001f03037836 */ /* 0x001fca0000000000 */
[----:B------:R-:W-:Y:S01]  /*7780*/  SHF.R.S32.HI R4, RZ, 0x1f, R3 ;  /* 0x0000001fff047819 */ /* 0x000fe20000011403 */
[----:B-1----:R-:W-:-:S03]  /*7790*/  IMAD.U32 R11, RZ, RZ, UR8 ;  /* 0x00000008ff0b7e24 */ /* 0x002fc6000f8e00ff */
[----:B------:R-:W-:Y:S01]  /*77a0*/  LEA.HI R4, R4, R3, RZ, 0x5 ;  /* 0x0000000304047211 */ /* 0x000fe200078f28ff */
[----:B------:R-:W-:-:S03]  /*77b0*/  IMAD.MOV.U32 R3, RZ, RZ, 0x1 ;  /* 0x00000001ff037424 */ /* 0x000fc600078e00ff */
[----:B------:R-:W-:-:S05]  /*77c0*/  SHF.R.S32.HI R9, RZ, 0x5, R4 ;  /* 0x00000005ff097819 */ /* 0x000fca0000011404 */
[----:B------:R-:W-:-:S07]  /*77d0*/  VIADD R12, R9, 0x1 ;  /* 0x00000001090c7836 */ /* 0x000fce0000000000 */
.L_x_175:
[----:B------:R-:W-:-:S03]  /*77e0*/  UMOV UR4, 0xffffffff ;  /* 0xffffffff00047882 */ /* 0x000fc60000000000 */
[----:B------:R-:W-:Y:S05]  /*77f0*/  BRA.DIV UR4, `(.L_x_165) ;  /* 0x0000000e04b07947 */ /* 0x000fea000b800000 */
[----:B------:R-:W-:-:S13]  /*7800*/  ELECT P6, URZ, PT ;  /* 0x00000000003f782f */ /* 0x000fda00038c0000 */
.L_x_186:
[----:B------:R-:W0:Y:S01]  /*7810*/  LDC R4, c[0x0][0x28c] ;  /* 0x0000a300ff047b82 */ /* 0x000e220000000800 */
[----:B------:R-:W-:Y:S01]  /*7820*/  BSSY B1, `(.L_x_166) ;  /* 0x000003b000017945 */ /* 0x000fe20003800000 */
[----:B0-----:R-:W-:-:S13]  /*7830*/  ISETP.LT.OR P6, PT, R4, 0x1, !P6 ;  /* 0x000000010400780c */ /* 0x001fda00077c1670 */
[----:B------:R-:W-:Y:S05]  /*7840*/  @P6 BRA `(.L_x_167) ;  /* 0x0000000000e06947 */ /* 0x000fea0003800000 */
[----:B------:R-:W-:Y:S02]  /*7850*/  IMAD R20, R20, 0x2, R11 ;  /* 0x0000000214147824 */ /* 0x000fe400078e020b */
[----:B------:R-:W-:Y:S02]  /*7860*/  IMAD.SHL.U32 R21, R19, 0x40, RZ ;  /* 0x0000004013157824 */ /* 0x000fe400078e00ff */
[----:B------:R-:W-:Y:S02]  /*7870*/  IMAD.MOV.U32 R22, RZ, RZ, RZ ;  /* 0x000000ffff167224 */ /* 0x000fe400078e00ff */
[----:B------:R-:W-:Y:S02]  /*7880*/  IMAD.MOV.U32 R4, RZ, RZ, R12 ;  /* 0x000000ffff047224 */ /* 0x000fe400078e000c */
[----:B------:R-:W-:Y:S02]  /*7890*/  IMAD.MOV.U32 R5, RZ, RZ, R3 ;  /* 0x000000ffff057224 */ /* 0x000fe400078e0003 */
[----:B------:R-:W-:-:S02]  /*78a0*/  IMAD.MOV.U32 R14, RZ, RZ, R8 ;  /* 0x000000ffff0e7224 */ /* 0x000fc400078e0008 */
[----:B------:R-:W-:-:S07]  /*78b0*/  IMAD.SHL.U32 R19, R20, 0x80, RZ ;  /* 0x0000008014137824 */ /* 0x000fce00078e00ff */
.L_x_170:
[----:B------:R-:W0:Y:S01]  /*78c0*/  S2UR UR4, SR_CgaCtaId ;  /* 0x00000000000479c3 */ /* 0x000e220000008800 */
[----:B------:R-:W-:Y:S02]  /*78d0*/  MOV R20, 0x400 ;  /* 0x0000040000147802 */ /* 0x000fe40000000f00 */
[----:B------:R-:W-:Y:S02]  /*78e0*/  SHF.L.U32 R7, R5, 0x1f, RZ ;  /* 0x0000001f05077819 */ /* 0x000fe400000006ff */
[----:B------:R-:W-:-:S13]  /*78f0*/  ISETP.NE.AND P1, PT, R0, RZ, PT ;  /* 0x000000ff0000720c */ /* 0x000fda0003f25270 */
[----:B------:R-:W1:Y:S01]  /*7900*/  @!P1 LDC R15, c[0x0][0x500] ;  /* 0x00014000ff0f9b82 */ /* 0x000e620000000800 */
[----:B0-----:R-:W-:-:S05]  /*7910*/  IMAD.U32 R11, RZ, RZ, UR4 ;  /* 0x00000004ff0b7e24 */ /* 0x001fca000f8e00ff */
[----:B------:R-:W-:-:S05]  /*7920*/  LEA R23, R11, R20, 0x18 ;  /* 0x000000140b177211 */ /* 0x000fca00078ec0ff */
[----:B------:R-:W-:-:S04]  /*7930*/  IMAD R20, R14, 0x8, R23 ;  /* 0x000000080e147824 */ /* 0x000fc800078e0217 */
[----:B------:R-:W0:Y:S02]  /*7940*/  SYNCS.PHASECHK.TRANS64.TRYWAIT P0, [R20+URZ+0x20], R7 ;  /* 0x00002007140075a7 */ /* 0x000e24000800017f */
[----:B01----:R-:W-:Y:S05]  /*7950*/  @!P0 BRA `(.L_x_168) ;  /* 0x0000000c00788947 */ /* 0x003fea0003800000 */
.L_x_187:
[----:B0-----:R-:W-:Y:S01]  /*7960*/  PRMT R7, R13, 0x9910, RZ ;  /* 0x000099100d077816 */ /* 0x001fe200000000ff */
[----:B------:R0:W-:Y:S03]  /*7970*/  @!P1 SYNCS.ARRIVE.TRANS64 RZ, [R20+URZ], R15 ;  /* 0x0000000f14ff99a7 */ /* 0x0001e6000800003f */
[----:B------:R-:W-:-:S13]  /*7980*/  ISETP.NE.AND P0, PT, R7, 0x2, PT ;  /* 0x000000020700780c */ /* 0x000fda0003f05270 */
[----:B0-----:R-:W-:Y:S05]  /*7990*/  @P0 BRA `(.L_x_169) ;  /* 0x0000000000040947 */ /* 0x001fea0003800000 */
[----:B------:R-:W-:Y:S01]  /*79a0*/  BPT.TRAP 0x1 ;  /* 0x000000040000795c */ /* 0x000fe20000300000 */
.L_x_169:
[----:B------:R-:W-:Y:S01]  /*79b0*/  IMAD R7, R14, 0x2, R11 ;  /* 0x000000020e077824 */ /* 0x000fe200078e020b */
[----:B------:R-:W-:Y:S01]  /*79c0*/  R2UR UR9, R20 ;  /* 0x00000000140972ca */ /* 0x000fe200000e0000 */
[----:B------:R-:W-:Y:S01]  /*79d0*/  VIADD R4, R4, 0xffffffff ;  /* 0xffffffff04047836 */ /* 0x000fe20000000000 */
[----:B------:R-:W-:Y:S01]  /*79e0*/  UIADD3 UR4, UP0, UR20, 0xf0, URZ ;  /* 0x000000f014047890 */ /* 0x000fe2000ff1e03f */
[----:B------:R-:W-:Y:S01]  /*79f0*/  IMAD.SHL.U32 R7, R7, 0x1000, RZ ;  /* 0x0000100007077824 */ /* 0x000fe200078e00ff */
[----:B------:R-:W-:Y:S01]  /*7a00*/  R2UR UR11, R19 ;  /* 0x00000000130b72ca */ /* 0x000fe200000e0000 */
[----:B------:R-:W-:Y:S01]  /*7a10*/  UIADD3 UR22, UP1, UR20, 0x1f0, URZ ;  /* 0x000001f014167890 */ /* 0x000fe2000ff3e03f */
[----:B------:R-:W-:Y:S01]  /*7a20*/  R2UR UR10, R22 ;  /* 0x00000000160a72ca */ /* 0x000fe200000e0000 */
[--C-:B------:R-:W-:Y:S01]  /*7a30*/  IMAD R7, R7, 0x2, R23.reuse ;  /* 0x0000000207077824 */ /* 0x100fe200078e0217 */
[----:B------:R-:W-:Y:S01]  /*7a40*/  R2UR UR12, R6 ;  /* 0x00000000060c72ca */ /* 0x000fe200000e0000 */
[C---:B------:R-:W-:Y:S01]  /*7a50*/  IMAD R23, R14.reuse, 0x1000, R23 ;  /* 0x000010000e177824 */ /* 0x040fe200078e0217 */
[----:B------:R-:W-:Y:S01]  /*7a60*/  R2UR UR18, R21 ;  /* 0x00000000151272ca */ /* 0x000fe200000e0000 */
[----:B------:R-:W-:Y:S01]  /*7a70*/  VIADD R14, R14, 0x1 ;  /* 0x000000010e0e7836 */ /* 0x000fe20000000000 */
[----:B------:R-:W-:Y:S01]  /*7a80*/  R2UR UR5, R7 ;  /* 0x00000000070572ca */ /* 0x000fe200000e0000 */
[----:B------:R-:W-:Y:S01]  /*7a90*/  UIADD3.X UR23, URZ, UR21, URZ, UP1, !UPT ;  /* 0x000000153f177290 */ /* 0x000fe20008ffe43f */
[----:B------:R-:W-:Y:S01]  /*7aa0*/  R2UR UR8, R23 ;  /* 0x00000000170872ca */ /* 0x000fe200000e0000 */
[----:B------:R-:W-:Y:S01]  /*7ab0*/  UMOV UR19, 0x30000 ;  /* 0x0003000000137882 */ /* 0x000fe20000000000 */
[----:B------:R-:W-:Y:S01]  /*7ac0*/  ISETP.GT.AND P1, PT, R4, 0x1, PT ;  /* 0x000000010400780c */ /* 0x000fe20003f24270 */
[----:B------:R-:W-:Y:S01]  /*7ad0*/  UMOV UR6, 0x0 ;  /* 0x0000000000067882 */ /* 0x000fe20000000000 */
[----:B------:R-:W-:Y:S01]  /*7ae0*/  UMOV UR7, 0x10000000 ;  /* 0x1000000000077882 */ /* 0x000fe20000000000 */
[----:B------:R-:W-:Y:S01]  /*7af0*/  ISETP.NE.AND P0, PT, R14, 0x4, PT ;  /* 0x000000040e00780c */ /* 0x000fe20003f05270 */
[----:B------:R-:W-:-:S03]  /*7b00*/  VIADD R22, R22, 0x20 ;  /* 0x0000002016167836 */ /* 0x000fc60000000000 */
[----:B------:R-:W-:Y:S02]  /*7b10*/  SEL R20, RZ, 0x1, P0 ;  /* 0x00000001ff147807 */ /* 0x000fe40000000000 */
[----:B------:R-:W-:Y:S01]  /*7b20*/  UIADD3 UR13, UR5, 0x100, URZ ;  /* 0x00000100050d7890 */ /* 0x000fe2000fffe03f */
[----:B------:R-:W-:Y:S01]  /*7b30*/  SEL R14, R14, RZ, P0 ;  /* 0x000000ff0e0e7207 */ /* 0x000fe20000000000 */
[----:B------:R-:W-:Y:S01]  /*7b40*/  UIADD3.X UR5, URZ, UR21, URZ, UP0, !UPT ;  /* 0x000000153f057290 */ /* 0x000fe200087fe43f */
[----:B------:R-:W-:Y:S01]  /*7b50*/  LOP3.LUT R5, R5, R20, RZ, 0x3c, !PT ;  /* 0x0000001405057212 */ /* 0x000fe200078e3cff */
[----:B------:R-:W-:-:S03]  /*7b60*/  UIADD3 UR14, UR8, 0x10100, URZ ;  /* 0x00010100080e7890 */ /* 0x000fc6000fffe03f */
[----:B------:R-:W-:-:S04]  /*7b70*/  UMOV UR8, UR13 ;  /* 0x0000000d00087c82 */ /* 0x000fc80008000000 */
[----:B------:R0:W-:Y:S02]  /*7b80*/  UTMALDG.3D.MULTICAST [UR8], [UR4], UR19, desc[UR6] ;  /* 0x00000608040073b4 */ /* 0x0001e40008011813 */
[----:B0-----:R-:W-:Y:S01]  /*7b90*/  UMOV UR8, UR14 ;  /* 0x0000000e00087c82 */ /* 0x001fe20008000000 */
[----:B------:R-:W-:Y:S02]  /*7ba0*/  UMOV UR11, UR18 ;  /* 0x00000012000b7c82 */ /* 0x000fe40008000000 */
[----:B------:R0:W-:Y:S02]  /*7bb0*/  UTMALDG.3D [UR8], [UR22], desc[UR6] ;  /* 0x00000608160075b4 */ /* 0x0001e40008011000 */
[----:B0-----:R-:W-:Y:S05]  /*7bc0*/  @P1 BRA `(.L_x_170) ;  /* 0xfffffffc003c1947 */ /* 0x001fea000383ffff */
.L_x_167:
[----:B------:R-:W-:Y:S05]  /*7bd0*/  BSYNC B1 ;  /* 0x0000000000017941 */ /* 0x000fea0003800000 */
.L_x_166:
[----:B------:R-:W-:Y:S01]  /*7be0*/  LOP3.LUT P1, RZ, R10, 0xff, RZ, 0xc0, !PT ;  /* 0x000000ff0aff7812 */ /* 0x000fe2000782c0ff */
[----:B------:R-:W-:Y:S01]  /*7bf0*/  IMAD.IADD R8, R9, 0x1, R8 ;  /* 0x0000000109087824 */ /* 0x000fe200078e0208 */
[----:B------:R-:W-:Y:S01]  /*7c00*/  IADD3 R16, P2, R16, UR36, RZ ;  /* 0x0000002410107c10 */ /* 0x000fe2000ff5e0ff */
[----:B------:R-:W-:Y:S01]  /*7c10*/  ULDC.64 UR4, c[0x0][0x650] ;  /* 0x0001940000047ab9 */ /* 0x000fe20000000a00 */
[----:B------:R-:W-:Y:S01]  /*7c20*/  BSSY B1, `(.L_x_171) ;  /* 0x000006c000017945 */ /* 0x000fe20003800000 */
[----:B------:R-:W-:Y:S01]  /*7c30*/  IMAD.MOV.U32 R20, RZ, RZ, -0x1 ;  /* 0xffffffffff147424 */ /* 0x000fe200078e00ff */
[----:B------:R-:W-:Y:S01]  /*7c40*/  SHF.R.U32.HI R4, RZ, 0x2, R8 ;  /* 0x00000002ff047819 */ /* 0x000fe20000011608 */
[----:B------:R-:W-:Y:S01]  /*7c50*/  IMAD.MOV.U32 R19, RZ, RZ, -0x1 ;  /* 0xffffffffff137424 */ /* 0x000fe200078e00ff */
[----:B------:R-:W-:Y:S02]  /*7c60*/  ISETP.GT.U32.AND P0, PT, R8, 0x3, PT ;  /* 0x000000030800780c */ /* 0x000fe40003f04070 */
[----:B------:R-:W-:-:S02]  /*7c70*/  LOP3.LUT R4, R4, 0x1, RZ, 0xc0, !PT ;  /* 0x0000000104047812 */ /* 0x000fc400078ec0ff */
[----:B------:R-:W-:Y:S01]  /*7c80*/  ISETP.LT.U32.AND P0, PT, R9, 0x4, P0 ;  /* 0x000000040900780c */ /* 0x000fe20000701070 */
[----:B------:R-:W0:Y:S01]  /*7c90*/  @P1 S2R R11, SR_CgaCtaId ;  /* 0x00000000000b1919 */ /* 0x000e220000008800 */
[----:B------:R-:W-:Y:S02]  /*7ca0*/  @P1 MOV R6, 0x400 ;  /* 0x0000040000061802 */ /* 0x000fe40000000f00 */
[----:B------:R-:W-:Y:S02]  /*7cb0*/  IADD3.X R17, R17, UR42, RZ, P2, !PT ;  /* 0x0000002a11117c10 */ /* 0x000fe400097fe4ff */
[----:B------:R-:W-:Y:S02]  /*7cc0*/  ISETP.GE.U32.AND P2, PT, R16, UR4, PT ;  /* 0x0000000410007c0c */ /* 0x000fe4000bf46070 */
[----:B------:R-:W-:Y:S02]  /*7cd0*/  LOP3.LUT R8, R8, 0x3, RZ, 0xc0, !PT ;  /* 0x0000000308087812 */ /* 0x000fe400078ec0ff */
[----:B------:R-:W-:-:S02]  /*7ce0*/  PRMT R10, RZ, 0x7610, R10 ;  /* 0x00007610ff0a7816 */ /* 0x000fc4000000000a */
[----:B0-----:R-:W-:-:S04]  /*7cf0*/  @P1 LEA R6, R11, R6, 0x18 ;  /* 0x000000060b061211 */ /* 0x001fc800078ec0ff */
[----:B------:R0:W-:Y:S01]  /*7d00*/  @P1 SYNCS.ARRIVE.TRANS64.A1T0 RZ, [R6+URZ+0x58], RZ ;  /* 0x000058ff06ff19a7 */ /* 0x0001e2000810003f */
[----:B------:R-:W-:Y:S02]  /*7d10*/  ISETP.NE.U32.AND P1, PT, R4, 0x1, PT ;  /* 0x000000010400780c */ /* 0x000fe40003f25070 */
[----:B------:R-:W-:Y:S02]  /*7d20*/  SEL R4, RZ, 0x1, !P0 ;  /* 0x00000001ff047807 */ /* 0x000fe40004000000 */
[----:B------:R-:W-:Y:S02]  /*7d30*/  ISETP.GE.U32.AND.EX P0, PT, R17, UR5, PT, P2 ;  /* 0x0000000511007c0c */ /* 0x000fe4000bf06120 */
[----:B------:R-:W-:Y:S01]  /*7d40*/  ISETP.GT.U32.AND P1, PT, R9, 0x3, !P1 ;  /* 0x000000030900780c */ /* 0x000fe20004f24070 */
[----:B0-----:R-:W-:-:S03]  /*7d50*/  IMAD.MOV.U32 R6, RZ, RZ, -0x1 ;  /* 0xffffffffff067424 */ /* 0x001fc600078e00ff */
[----:B------:R-:W-:-:S04]  /*7d60*/  SEL R5, RZ, 0x1, !P1 ;  /* 0x00000001ff057807 */ /* 0x000fc80004800000 */
[--C-:B------:R-:W-:Y:S02]  /*7d70*/  LOP3.LUT R3, R5, R3, R4.reuse, 0x96, !PT ;  /* 0x0000000305037212 */ /* 0x100fe400078e9604 */
[----:B------:R-:W-:Y:S01]  /*7d80*/  PRMT R4, RZ, 0x7610, R4 ;  /* 0x00007610ff047816 */ /* 0x000fe20000000004 */
[----:B------:R-:W-:Y:S06]  /*7d90*/  @P0 BRA `(.L_x_172) ;  /* 0x0000000400500947 */ /* 0x000fec0003800000 */
[----:B------:R-:W0:Y:S01]  /*7da0*/  S2R R19, SR_CTAID.X ;  /* 0x0000000000137919 */ /* 0x000e220000002500 */
[----:B------:R-:W-:Y:S01]  /*7db0*/  ULDC.64 UR4, c[0x0][0x628] ;  /* 0x00018a0000047ab9 */ /* 0x000fe20000000a00 */
[----:B------:R-:W1:Y:S01]  /*7dc0*/  LDC R20, c[0x0][0x144] ;  /* 0x00005100ff147b82 */ /* 0x000e620000000800 */
[----:B------:R-:W-:Y:S01]  /*7dd0*/  ISETP.NE.U32.AND P0, PT, RZ, UR4, PT ;  /* 0x00000004ff007c0c */ /* 0x000fe2000bf05070 */
[----:B------:R-:W2:Y:S01]  /*7de0*/  S2R R14, SR_CTAID.Y ;  /* 0x00000000000e7919 */ /* 0x000ea20000002600 */
[----:B------:R-:W-:Y:S01]  /*7df0*/  ULDC UR7, c[0x0][0x630] ;  /* 0x00018c0000077ab9 */ /* 0x000fe20000000800 */
[----:B------:R-:W-:Y:S01]  /*7e00*/  ULDC UR8, c[0x0][0x150] ;  /* 0x0000540000087ab9 */ /* 0x000fe20000000800 */
[----:B------:R-:W-:Y:S01]  /*7e10*/  ISETP.NE.AND.EX P0, PT, RZ, UR5, PT, P0 ;  /* 0x00000005ff007c0c */ /* 0x000fe2000bf05300 */
[----:B------:R-:W-:Y:S02]  /*7e20*/  IMAD.MOV.U32 R4, RZ, RZ, R16 ;  /* 0x000000ffff047224 */ /* 0x000fe400078e0010 */
[----:B------:R-:W-:Y:S01]  /*7e30*/  IMAD.MOV.U32 R5, RZ, RZ, R17 ;  /* 0x000000ffff057224 */ /* 0x000fe200078e0011 */
[----:B0-----:R-:W-:-:S09]  /*7e40*/  I2FP.F32.U32 R21, R19 ;  /* 0x0000001300157245 */ /* 0x001fd20000201000 */
[----:B------:R-:W-:Y:S05]  /*7e50*/  @!P0 BRA `(.L_x_173) ;  /* 0x0000000000288947 */ /* 0x000fea0003800000 */
[----:B------:R-:W-:Y:S02]  /*7e60*/  ULDC UR6, c[0x0][0x634] ;  /* 0x00018d0000067ab9 */ /* 0x000fe40000000800 */
[----:B------:R-:W-:-:S05]  /*7e70*/  IADD3 R5, P0, R16, UR6, RZ ;  /* 0x0000000610057c10 */ /* 0x000fca000ff1e0ff */
[----:B------:R-:W-:-:S04]  /*7e80*/  IMAD.X R15, RZ, RZ, R17, P0 ;  /* 0x000000ffff0f7224 */ /* 0x000fc800000e0611 */
[----:B------:R-:W-:-:S04]  /*7e90*/  IMAD.WIDE.U32 R6, R15, UR4, RZ ;  /* 0x000000040f067c25 */ /* 0x000fc8000f8e00ff */
[----:B------:R-:W-:-:S04]  /*7ea0*/  IMAD.WIDE.U32 R6, P0, R5, UR5, R6 ;  /* 0x0000000505067c25 */ /* 0x000fc8000f800006 */
[----:B------:R-:W-:-:S04]  /*7eb0*/  IMAD.WIDE.U32 R4, R5, UR4, RZ ;  /* 0x0000000405047c25 */ /* 0x000fc8000f8e00ff */
[----:B------:R-:W-:Y:S01]  /*7ec0*/  IMAD.MOV.U32 R4, RZ, RZ, R7 ;  /* 0x000000ffff047224 */ /* 0x000fe200078e0007 */
[----:B------:R-:W-:Y:S01]  /*7ed0*/  IADD3 RZ, P1, R5, R6, RZ ;  /* 0x0000000605ff7210 */ /* 0x000fe20007f3e0ff */
[----:B------:R-:W-:-:S04]  /*7ee0*/  IMAD.X R5, RZ, RZ, RZ, P0 ;  /* 0x000000ffff057224 */ /* 0x000fc800000e06ff */
[----:B------:R-:W-:-:S08]  /*7ef0*/  IMAD.WIDE.U32.X R4, R15, UR5, R4, P1 ;  /* 0x000000050f047c25 */ /* 0x000fd000088e0404 */
.L_x_173:
[----:B------:R-:W-:Y:S01]  /*7f00*/  FMUL R21, R21, UR8 ;  /* 0x0000000815157c20 */ /* 0x000fe20008400000 */
[--C-:B------:R-:W-:Y:S01]  /*7f10*/  SHF.R.U64 R15, R4, UR7, R5.reuse ;  /* 0x00000007040f7c19 */ /* 0x100fe20008001205 */
[----:B------:R-:W-:Y:S01]  /*7f20*/  ULDC.64 UR4, c[0x0][0x620] ;  /* 0x0001880000047ab9 */ /* 0x000fe20000000a00 */
[----:B------:R-:W-:Y:S01]  /*7f30*/  SHF.R.U32.HI R4, RZ, UR7, R5 ;  /* 0x00000007ff047c19 */ /* 0x000fe20008011605 */
[----:B------:R-:W-:Y:S01]  /*7f40*/  ULDC.64 UR6, c[0x0][0x640] ;  /* 0x0001900000067ab9 */ /* 0x000fe20000000a00 */
[----:B------:R-:W-:Y:S01]  /*7f50*/  IADD3 R5, P0, RZ, -R15, RZ ;  /* 0x8000000fff057210 */ /* 0x000fe20007f1e0ff */
[----:B------:R-:W0:Y:S04]  /*7f60*/  F2I.U32.TRUNC.NTZ R21, R21 ;  /* 0x0000001500157305 */ /* 0x000e28000020f000 */
[----:B------:R-:W-:Y:S01]  /*7f70*/  IMAD.X R4, RZ, RZ, ~R4, P0 ;  /* 0x000000ffff047224 */ /* 0x000fe200000e0e04 */
[----:B------:R-:W-:-:S03]  /*7f80*/  ISETP.NE.U32.AND P0, PT, RZ, UR6, PT ;  /* 0x00000006ff007c0c */ /* 0x000fc6000bf05070 */
[----:B------:R-:W-:Y:S01]  /*7f90*/  IMAD R4, R4, UR4, RZ ;  /* 0x0000000404047c24 */ /* 0x000fe2000f8e02ff */
[----:B------:R-:W-:-:S03]  /*7fa0*/  ISETP.NE.AND.EX P0, PT, RZ, UR7, PT, P0 ;  /* 0x00000007ff007c0c */ /* 0x000fc6000bf05300 */
[C---:B------:R-:W-:Y:S01]  /*7fb0*/  IMAD R7, R5.reuse, UR5, R4 ;  /* 0x0000000505077c24 */ /* 0x040fe2000f8e0204 */
[----:B------:R-:W-:Y:S01]  /*7fc0*/  ULDC UR5, c[0x0][0x154] ;  /* 0x0000550000057ab9 */ /* 0x000fe20000000800 */
[----:B------:R-:W-:Y:S01]  /*7fd0*/  IMAD.WIDE.U32 R4, R5, UR4, R16 ;  /* 0x0000000405047c25 */ /* 0x000fe2000f8e0010 */
[----:B------:R-:W-:-:S03]  /*7fe0*/  ULDC UR4, c[0x0][0x618] ;  /* 0x0001860000047ab9 */ /* 0x000fc60000000800 */
[----:B0-----:R-:W-:Y:S02]  /*7ff0*/  IMAD.MOV R6, RZ, RZ, -R21 ;  /* 0x000000ffff067224 */ /* 0x001fe400078e0a15 */
[----:B------:R-:W0:Y:S01]  /*8000*/  LDC R21, c[0x0][0x148] ;  /* 0x00005200ff157b82 */ /* 0x000e220000000800 */
[----:B------:R-:W-:Y:S02]  /*8010*/  IMAD.IADD R5, R5, 0x1, R7 ;  /* 0x0000000105057824 */ /* 0x000fe400078e0207 */
[----:B-1----:R-:W-:Y:S01]  /*8020*/  IMAD R19, R20, R6, R19 ;  /* 0x0000000614137224 */ /* 0x002fe200078e0213 */
[----:B--2---:R-:W-:Y:S02]  /*8030*/  I2FP.F32.U32 R6, R14 ;  /* 0x0000000e00067245 */ /* 0x004fe40000201000 */
[--C-:B------:R-:W-:Y:S02]  /*8040*/  SHF.R.U64 R20, R4, UR4, R5.reuse ;  /* 0x0000000404147c19 */ /* 0x100fe40008001205 */
[----:B------:R-:W-:Y:S01]  /*8050*/  SHF.R.U32.HI R5, RZ, UR4, R5 ;  /* 0x00000004ff057c19 */ /* 0x000fe20008011605 */
[----:B------:R-:W-:Y:S01]  /*8060*/  FMUL R6, R6, UR5 ;  /* 0x0000000506067c20 */ /* 0x000fe20008400000 */
[----:B------:R-:W-:-:S02]  /*8070*/  ULDC UR4, c[0x0][0x608] ;  /* 0x0001820000047ab9 */ /* 0x000fc40000000800 */
[--C-:B------:R-:W-:Y:S01]  /*8080*/  SHF.R.U64 R23, R20, UR4, R5.reuse ;  /* 0x0000000414177c19 */ /* 0x100fe20008001205 */
[----:B------:R1:W2:Y:S01]  /*8090*/  F2I.U32.TRUNC.NTZ R24, R6 ;  /* 0x0000000600187305 */ /* 0x0002a2000020f000 */
[----:B------:R-:W-:Y:S01]  /*80a0*/  SHF.R.U32.HI R4, RZ, UR4, R5 ;  /* 0x00000004ff047c19 */ /* 0x000fe20008011605 */
[----:B------:R-:W-:-:S03]  /*80b0*/  ULDC UR4, c[0x0][0x658] ;  /* 0x0001960000047ab9 */ /* 0x000fc60000000800 */
[--C-:B------:R-:W-:Y:S02]  /*80c0*/  SHF.R.U64 R22, R23, UR4, R4.reuse ;  /* 0x0000000417167c19 */ /* 0x100fe40008001204 */
[----:B------:R-:W-:-:S03]  /*80d0*/  SHF.R.U32.HI R25, RZ, UR4, R4 ;  /* 0x00000004ff197c19 */ /* 0x000fc60008011604 */
[----:B------:R-:W-:Y:S02]  /*80e0*/  IMAD.MOV.U32 R4, RZ, RZ, R22 ;  /* 0x000000ffff047224 */ /* 0x000fe400078e0016 */
[----:B------:R-:W-:Y:S01]  /*80f0*/  IMAD.MOV.U32 R5, RZ, RZ, R25 ;  /* 0x000000ffff057224 */ /* 0x000fe200078e0019 */
[----:B-1----:R-:W-:Y:S06]  /*8100*/  @!P0 BRA `(.L_x_174) ;  /* 0x0000000000288947 */ /* 0x002fec0003800000 */
        /* <DEDUP_REMOVED lines=10> */
.L_x_174:
[----:B------:R-:W-:Y:S01]  /*81b0*/  ISETP.NE.AND P0, PT, R2, 0x1, PT ;  /* 0x000000010200780c */ /* 0x000fe20003f05270 */
[----:B------:R-:W-:Y:S01]  /*81c0*/  ULDC UR4, c[0x0][0x648] ;  /* 0x0001920000047ab9 */ /* 0x000fe20000000800 */
[----:B------:R-:W-:Y:S01]  /*81d0*/  LOP3.LUT R23, R23, UR16, RZ, 0xc0, !PT ;  /* 0x0000001017177c12 */ /* 0x000fe2000f8ec0ff */
[----:B--2---:R-:W-:Y:S01]  /*81e0*/  IMAD.MOV R24, RZ, RZ, -R24 ;  /* 0x000000ffff187224 */ /* 0x004fe200078e0a18 */
[----:B------:R-:W-:Y:S01]  /*81f0*/  SHF.R.U64 R4, R4, UR4, R5 ;  /* 0x0000000404047c19 */ /* 0x000fe20008001205 */
[----:B------:R-:W-:Y:S01]  /*8200*/  ULDC UR4, c[0x0][0x638] ;  /* 0x00018e0000047ab9 */ /* 0x000fe20000000800 */
[----:B------:R-:W-:Y:S01]  /*8210*/  LOP3.LUT R7, R20, UR15, RZ, 0xc0, !PT ;  /* 0x0000000f14077c12 */ /* 0x000fe2000f8ec0ff */
[----:B------:R-:W-:Y:S01]  /*8220*/  ULDC UR5, c[0x0][0x610] ;  /* 0x0001840000057ab9 */ /* 0x000fe20000000800 */
[----:B------:R-:W-:Y:S02]  /*8230*/  IMAD.MOV.U32 R6, RZ, RZ, R15 ;  /* 0x000000ffff067224 */ /* 0x000fe400078e000f */
[----:B------:R-:W-:-:S02]  /*8240*/  IMAD.MOV R5, RZ, RZ, -R4 ;  /* 0x000000ffff057224 */ /* 0x000fc400078e0a04 */
[----:B------:R-:W-:Y:S02]  /*8250*/  IMAD R4, R4, UR17, R23 ;  /* 0x0000001104047c24 */ /* 0x000fe4000f8e0217 */
[----:B0-----:R-:W-:Y:S02]  /*8260*/  @P0 IMAD R19, R21, R24, R14 ;  /* 0x0000001815130224 */ /* 0x001fe400078e020e */
[----:B------:R-:W-:Y:S01]  /*8270*/  IMAD R22, R5, UR4, R22 ;  /* 0x0000000405167c24 */ /* 0x000fe2000f8e0216 */
[----:B------:R-:W-:Y:S01]  /*8280*/  ULDC UR4, c[0x0][0x600] ;  /* 0x0001800000047ab9 */ /* 0x000fe20000000800 */
[----:B------:R-:W-:Y:S02]  /*8290*/  IMAD R20, R4, UR5, R19 ;  /* 0x0000000504147c24 */ /* 0x000fe4000f8e0213 */
[----:B------:R-:W-:Y:S02]  /*82a0*/  IMAD R5, R22, UR4, R7 ;  /* 0x0000000416057c24 */ /* 0x000fe4000f8e0207 */
[----:B------:R-:W-:-:S03]  /*82b0*/  IMAD.MOV.U32 R4, RZ, RZ, 0x1 ;  /* 0x00000001ff047424 */ /* 0x000fc600078e00ff */
[----:B------:R-:W-:Y:S02]  /*82c0*/  SEL R19, R5, R20, !P0 ;  /* 0x0000001405137207 */ /* 0x000fe40004000000 */
[----:B------:R-:W-:-:S07]  /*82d0*/  SEL R20, R20, R5, !P0 ;  /* 0x0000000514147207 */ /* 0x000fce0004000000 */
.L_x_172:
[----:B------:R-:W-:Y:S05]  /*82e0*/  BSYNC B1 ;  /* 0x0000000000017941 */ /* 0x000fea0003800000 */
.L_x_171:
[----:B------:R-:W-:-:S13]  /*82f0*/  LOP3.LUT P0, RZ, R4, 0xff, RZ, 0xc0, !PT ;  /* 0x000000ff04ff7812 */ /* 0x000fda000780c0ff */
[----:B------:R-:W-:Y:S05]  /*8300*/  @P0 BRA `(.L_x_175) ;  /* 0xfffffff400340947 */ /* 0x000fea000383ffff */
[----:B------:R-:W-:Y:S05]  /*8310*/  BSYNC B0 ;  /* 0x0000000000007941 */ /* 0x000fea0003800000 */
.L_x_164:
[----:B------:R-:W-:-:S03]  /*8320*/  UMOV UR4, 0xffffffff ;  /* 0xffffffff00047882 */ /* 0x000fc60000000000 */
[----:B------:R-:W-:Y:S05]  /*8330*/  BRA.DIV UR4, `(.L_x_176) ;  /* 0x0000000604147947 */ /* 0x000fea000b800000 */
[----:B------:R-:W-:-:S13]  /*8340*/  ELECT P6, URZ, PT ;  /* 0x00000000003f782f */ /* 0x000fda00038c0000 */
.L_x_190:
[----:B------:R-:W-:Y:S04]  /*8350*/  BSSY B0, `(.L_x_177) ;  /* 0x000002b000007945 */ /* 0x000fe80003800000 */
[----:B------:R-:W-:Y:S05]  /*8360*/  @!P6 BRA `(.L_x_178) ;  /* 0x0000000000a4e947 */ /* 0x000fea0003800000 */
[----:B------:R-:W-:-:S04]  /*8370*/  LOP3.LUT R18, R18, 0x2, RZ, 0xfc, !PT ;  /* 0x0000000212127812 */ /* 0x000fc800078efcff */
[----:B------:R-:W-:-:S13]  /*8380*/  ISETP.NE.AND P0, PT, R18, 0x3, PT ;  /* 0x000000031200780c */ /* 0x000fda0003f05270 */
[----:B------:R-:W-:Y:S05]  /*8390*/  @!P0 BRA `(.L_x_179) ;  /* 0x0000000000048947 */ /* 0x000fea0003800000 */
[----:B------:R-:W-:Y:S01]  /*83a0*/  BPT.TRAP 0x1 ;  /* 0x000000040000795c */ /* 0x000fe20000300000 */
.L_x_179:
[----:B------:R-:W0:Y:S01]  /*83b0*/  S2R R5, SR_CgaCtaId ;  /* 0x0000000000057919 */ /* 0x000e220000008800 */
[----:B------:R-:W-:Y:S02]  /*83c0*/  MOV R0, 0x400 ;  /* 0x0000040000007802 */ /* 0x000fe40000000f00 */
[----:B------:R-:W-:Y:S02]  /*83d0*/  SHF.L.U32 R2, R3, 0x1f, RZ ;  /* 0x0000001f03027819 */ /* 0x000fe400000006ff */
[----:B0-----:R-:W-:-:S05]  /*83e0*/  LEA R5, R5, R0, 0x18 ;  /* 0x0000000005057211 */ /* 0x001fca00078ec0ff */
[----:B------:R-:W-:-:S04]  /*83f0*/  VIADD R5, R5, 0x20 ;  /* 0x0000002005057836 */ /* 0x000fc80000000000 */
[C---:B------:R-:W-:Y:S02]  /*8400*/  IMAD R7, R8.reuse, 0x8, R5 ;  /* 0x0000000808077824 */ /* 0x040fe400078e0205 */
[----:B------:R-:W-:Y:S02]  /*8410*/  VIADD R8, R8, 0x1 ;  /* 0x0000000108087836 */ /* 0x000fe40000000000 */
[----:B------:R-:W0:Y:S03]  /*8420*/  SYNCS.PHASECHK.TRANS64.TRYWAIT P0, [R7+URZ], R2 ;  /* 0x00000002070075a7 */ /* 0x000e26000800017f */
[----:B------:R-:W-:-:S04]  /*8430*/  ISETP.NE.AND P1, PT, R8, 0x4, PT ;  /* 0x000000040800780c */ /* 0x000fc80003f25270 */
[----:B------:R-:W-:Y:S02]  /*8440*/  SEL R0, RZ, 0x1, P1 ;  /* 0x00000001ff007807 */ /* 0x000fe40000800000 */
[----:B------:R-:W-:Y:S02]  /*8450*/  SEL R8, R8, RZ, P1 ;  /* 0x000000ff08087207 */ /* 0x000fe40000800000 */
[----:B------:R-:W-:-:S03]  /*8460*/  LOP3.LUT R9, R3, R0, RZ, 0x3c, !PT ;  /* 0x0000000003097212 */ /* 0x000fc600078e3cff */
[----:B------:R-:W-:Y:S01]  /*8470*/  IMAD R6, R8, 0x8, R5 ;  /* 0x0000000808067824 */ /* 0x000fe200078e0205 */
[----:B------:R-:W-:Y:S01]  /*8480*/  SHF.L.U32 R3, R9, 0x1f, RZ ;  /* 0x0000001f09037819 */ /* 0x000fe200000006ff */
[----:B0-----:R-:W-:Y:S06]  /*8490*/  @!P0 BRA `(.L_x_180) ;  /* 0x0000000000dc8947 */ /* 0x001fec0003800000 */
.L_x_191:
[----:B------:R-:W1:Y:S01]  /*84a0*/  SYNCS.PHASECHK.TRANS64.TRYWAIT P0, [R6+URZ], R3 ;  /* 0x00000003060075a7 */ /* 0x000e62000800017f */
[----:B------:R-:W-:-:S05]  /*84b0*/  VIADD R0, R8, 0x1 ;  /* 0x0000000108007836 */ /* 0x000fca0000000000 */
[----:B------:R-:W-:-:S04]  /*84c0*/  ISETP.NE.AND P1, PT, R0, 0x4, PT ;  /* 0x000000040000780c */ /* 0x000fc80003f25270 */
[----:B0-----:R-:W-:Y:S02]  /*84d0*/  SEL R2, RZ, 0x1, P1 ;  /* 0x00000001ff027807 */ /* 0x001fe40000800000 */
[----:B------:R-:W-:Y:S02]  /*84e0*/  SEL R0, R0, RZ, P1 ;  /* 0x000000ff00007207 */ /* 0x000fe40000800000 */
[----:B------:R-:W-:-:S03]  /*84f0*/  LOP3.LUT R9, R9, R2, RZ, 0x3c, !PT ;  /* 0x0000000209097212 */ /* 0x000fc600078e3cff */
[----:B------:R-:W-:Y:S01]  /*8500*/  IMAD R7, R0, 0x8, R5 ;  /* 0x0000000800077824 */ /* 0x000fe200078e0205 */
[----:B------:R-:W-:Y:S01]  /*8510*/  SHF.L.U32 R4, R9, 0x1f, RZ ;  /* 0x0000001f09047819 */ /* 0x000fe200000006ff */
[----:B-1----:R-:W-:Y:S06]  /*8520*/  @!P0 BRA `(.L_x_181) ;  /* 0x0000000000cc8947 */ /* 0x002fec0003800000 */
.L_x_192:
[----:B------:R-:W1:Y:S01]  /*8530*/  SYNCS.PHASECHK.TRANS64.TRYWAIT P0, [R7+URZ], R4 ;  /* 0x00000004070075a7 */ /* 0x000e62000800017f */
[----:B------:R-:W-:-:S05]  /*8540*/  VIADD R0, R0, 0x1 ;  /* 0x0000000100007836 */ /* 0x000fca0000000000 */
[----:B------:R-:W-:-:S04]  /*8550*/  ISETP.NE.AND P1, PT, R0, 0x4, PT ;  /* 0x000000040000780c */ /* 0x000fc80003f25270 */
[----:B------:R-:W-:Y:S02]  /*8560*/  SEL R2, RZ, 0x1, P1 ;  /* 0x00000001ff027807 */ /* 0x000fe40000800000 */
[----:B------:R-:W-:Y:S02]  /*8570*/  SEL R0, R0, RZ, P1 ;  /* 0x000000ff00007207 */ /* 0x000fe40000800000 */
[----:B------:R-:W-:Y:S01]  /*8580*/  LOP3.LUT R2, R9, R2, RZ, 0x3c, !PT ;  /* 0x0000000209027212 */ /* 0x000fe200078e3cff */
[----:B-1----:R-:W-:Y:S06]  /*8590*/  @!P0 BRA `(.L_x_182) ;  /* 0x0000000000c48947 */ /* 0x002fec0003800000 */
.L_x_193:
[----:B------:R-:W-:Y:S01]  /*85a0*/  IMAD R5, R0, 0x8, R5 ;  /* 0x0000000800057824 */ /* 0x000fe200078e0205 */
[----:B------:R-:W-:-:S07]  /*85b0*/  SHF.L.U32 R0, R2, 0x1f, RZ ;  /* 0x0000001f02007819 */ /* 0x000fce00000006ff */
.L_x_183:
[----:B--2---:R2:W3:Y:S02]  /*85c0*/  SYNCS.PHASECHK.TRANS64.TRYWAIT P0, [R5+URZ], R0 ;  /* 0x00000000050075a7 */ /* 0x0044e4000800017f */
[----:B---3--:R-:W-:Y:S05]  /*85d0*/  @!P0 NANOSLEEP.SYNCS 0x989680 ;  /* 0x009896800000895d */ /* 0x008fea0003900000 */
[----:B------:R-:W3:Y:S02]  /*85e0*/  @!P0 SYNCS.PHASECHK.TRANS64 P0, [R5+URZ], R0 ;  /* 0x00000000050085a7 */ /* 0x000ee4000800007f */
[----:B---3--:R-:W-:Y:S05]  /*85f0*/  @!P0 BRA `(.L_x_183) ;  /* 0xfffffffc00f08947 */ /* 0x008fea000383ffff */
.L_x_178:
[----:B------:R-:W-:Y:S05]  /*8600*/  BSYNC B0 ;  /* 0x0000000000007941 */ /* 0x000fea0003800000 */
.L_x_177:
[----:B------:R-:W-:Y:S05]  /*8610*/  EXIT ;  /* 0x000000000000794d */ /* 0x000fea0003800000 */
.L_x_21:
[----:B-1----:R1:W2:Y:S02]  /*8620*/  SYNCS.PHASECHK.TRANS64.TRYWAIT P1, [R3+URZ], R0 ;  /* 0x00000000030075a7 */ /* 0x0022a4000802017f */
[----:B--2---:R-:W-:Y:S05]  /*8630*/  @!P1 NANOSLEEP.SYNCS 0x989680 ;  /* 0x009896800000995d */ /* 0x004fea0003900000 */
[----:B------:R-:W2:Y:S02]  /*8640*/  @!P1 SYNCS.PHASECHK.TRANS64 P1, [R3+URZ], R0 ;  /* 0x00000000030095a7 */ /* 0x000ea4000802007f */
[----:B--2---:R-:W-:Y:S05]  /*8650*/  @!P1 BRA `(.L_x_21) ;  /* 0xfffffffc00f09947 */ /* 0x004fea000383ffff */
[----:B------:R-:W-:Y:S05]  /*8660*/  BRA `(.L_x_20) ;  /* 0xffffff90003c7947 */ /* 0x000fea000383ffff */
.L_x_26:
[----:B-1----:R1:W2:Y:S02]  /*8670*/  SYNCS.PHASECHK.TRANS64.TRYWAIT P1, [R5+URZ], R4 ;  /* 0x00000004050075a7 */ /* 0x0022a4000802017f */
[----:B--2---:R-:W-:Y:S05]  /*8680*/  @!P1 NANOSLEEP.SYNCS 0x989680 ;  /* 0x009896800000995d */ /* 0x004fea0003900000 */
[----:B------:R-:W2:Y:S02]  /*8690*/  @!P1 SYNCS.PHASECHK.TRANS64 P1, [R5+URZ], R4 ;  /* 0x00000004050095a7 */ /* 0x000ea4000802007f */
[----:B--2---:R-:W-:Y:S05]  /*86a0*/  @!P1 BRA `(.L_x_26) ;  /* 0xfffffffc00f09947 */ /* 0x004fea000383ffff */
[----:B------:R-:W-:Y:S05]  /*86b0*/  BRA `(.L_x_25) ;  /* 0xffffff9400107947 */ /* 0x000fea000383ffff */
.L_x_165:
[----:B------:R-:W-:Y:S01]  /*86c0*/  BSSY B1, `(.L_x_184) ;  /* 0x0000006000017945 */ /* 0x000fe20003800000 */
[----:B------:R-:W-:-:S07]  /*86d0*/  IMAD.MOV.U32 R15, RZ, RZ, -0x1 ;  /* 0xffffffffff0f7424 */ /* 0x000fce00078e00ff */
[----:B------:R-:W-:Y:S05]  /*86e0*/  WARPSYNC.COLLECTIVE R15, `(.L_x_185) ;  /* 0x000000000f0c7348 */ /* 0x000fea0003c00000 */
[----:B------:R-:W-:Y:S02]  /*86f0*/  ELECT P6, UR62, PT ;  /* 0x00000000003e782f */ /* 0x000fe400038c0000 */
[----:B------:R-:W-:Y:S01]  /*8700*/  MOV R14, UR62 ;  /* 0x0000003e000e7c02 */ /* 0x000fe20008000f00 */
[----:B------:R-:W-:Y:S10]  /*8710*/  ENDCOLLECTIVE ;  /* 0x000000000000791b */ /* 0x000ff40003800000 */
.L_x_185:
[----:B------:R-:W-:Y:S05]  /*8720*/  BSYNC B1 ;  /* 0x0000000000017941 */ /* 0x000fea0003800000 */
.L_x_184:
[----:B------:R-:W-:Y:S05]  /*8730*/  BRA `(.L_x_186) ;  /* 0xfffffff000347947 */ /* 0x000fea000383ffff */
.L_x_168:
[----:B0-----:R0:W1:Y:S02]  /*8740*/  SYNCS.PHASECHK.TRANS64.TRYWAIT P0, [R20+URZ+0x20], R7 ;  /* 0x00002007140075a7 */ /* 0x001064000800017f */
[----:B-1----:R-:W-:Y:S05]  /*8750*/  @!P0 NANOSLEEP.SYNCS 0x989680 ;  /* 0x009896800000895d */ /* 0x002fea0003900000 */
[----:B------:R-:W1:Y:S02]  /*8760*/  @!P0 SYNCS.PHASECHK.TRANS64 P0, [R20+URZ+0x20], R7 ;  /* 0x00002007140085a7 */ /* 0x000e64000800007f */
[----:B-1----:R-:W-:Y:S05]  /*8770*/  @!P0 BRA `(.L_x_168) ;  /* 0xfffffffc00f08947 */ /* 0x002fea000383ffff */
[----:B------:R-:W-:Y:S05]  /*8780*/  BRA `(.L_x_187) ;  /* 0xfffffff000747947 */ /* 0x000fea000383ffff */
.L_x_176:
[----:B------:R-:W-:Y:S01]  /*8790*/  BSSY B0, `(.L_x_188) ;  /* 0x0000006000007945 */ /* 0x000fe20003800000 */
[----:B------:R-:W-:-:S07]  /*87a0*/  IMAD.MOV.U32 R15, RZ, RZ, -0x1 ;  /* 0xffffffffff0f7424 */ /* 0x000fce00078e00ff */
[----:B------:R-:W-:Y:S05]  /*87b0*/  WARPSYNC.COLLECTIVE R15, `(.L_x_189) ;  /* 0x000000000f0c7348 */ /* 0x000fea0003c00000 */
[----:B------:R-:W-:Y:S02]  /*87c0*/  ELECT P6, UR62, PT ;  /* 0x00000000003e782f */ /* 0x000fe400038c0000 */
[----:B------:R-:W-:Y:S01]  /*87d0*/  MOV R14, UR62 ;  /* 0x0000003e000e7c02 */ /* 0x000fe20008000f00 */
[----:B------:R-:W-:Y:S10]  /*87e0*/  ENDCOLLECTIVE ;  /* 0x000000000000791b */ /* 0x000ff40003800000 */
.L_x_189:
[----:B------:R-:W-:Y:S05]  /*87f0*/  BSYNC B0 ;  /* 0x0000000000007941 */ /* 0x000fea0003800000 */
.L_x_188:
[----:B------:R-:W-:Y:S05]  /*8800*/  BRA `(.L_x_190) ;  /* 0xfffffff800d07947 */ /* 0x000fea000383ffff */
.L_x_180:
[----:B0-----:R0:W1:Y:S02]  /*8810*/  SYNCS.PHASECHK.TRANS64.TRYWAIT P0, [R7+URZ], R2 ;  /* 0x00000002070075a7 */ /* 0x001064000800017f */
[----:B-1----:R-:W-:Y:S05]  /*8820*/  @!P0 NANOSLEEP.SYNCS 0x989680 ;  /* 0x009896800000895d */ /* 0x002fea0003900000 */
[----:B------:R-:W1:Y:S02]  /*8830*/  @!P0 SYNCS.PHASECHK.TRANS64 P0, [R7+URZ], R2 ;  /* 0x00000002070085a7 */ /* 0x000e64000800007f */
[----:B-1----:R-:W-:Y:S05]  /*8840*/  @!P0 BRA `(.L_x_180) ;  /* 0xfffffffc00f08947 */ /* 0x002fea000383ffff */
[----:B------:R-:W-:Y:S05]  /*8850*/  BRA `(.L_x_191) ;  /* 0xfffffffc00107947 */ /* 0x000fea000383ffff */
.L_x_181:
[----:B0-----:R0:W1:Y:S02]  /*8860*/  SYNCS.PHASECHK.TRANS64.TRYWAIT P0, [R6+URZ], R3 ;  /* 0x00000003060075a7 */ /* 0x001064000800017f */
[----:B-1----:R-:W-:Y:S05]  /*8870*/  @!P0 NANOSLEEP.SYNCS 0x989680 ;  /* 0x009896800000895d */ /* 0x002fea0003900000 */
[----:B------:R-:W1:Y:S02]  /*8880*/  @!P0 SYNCS.PHASECHK.TRANS64 P0, [R6+URZ], R3 ;  /* 0x00000003060085a7 */ /* 0x000e64000800007f */
[----:B-1----:R-:W-:Y:S05]  /*8890*/  @!P0 BRA `(.L_x_181) ;  /* 0xfffffffc00f08947 */ /* 0x002fea000383ffff */
[----:B------:R-:W-:Y:S05]  /*88a0*/  BRA `(.L_x_192) ;  /* 0xfffffffc00207947 */ /* 0x000fea000383ffff */
.L_x_182:
[----:B-1----:R1:W2:Y:S02]  /*88b0*/  SYNCS.PHASECHK.TRANS64.TRYWAIT P0, [R7+URZ], R4 ;  /* 0x00000004070075a7 */ /* 0x0022a4000800017f */
[----:B--2---:R-:W-:Y:S05]  /*88c0*/  @!P0 NANOSLEEP.SYNCS 0x989680 ;  /* 0x009896800000895d */ /* 0x004fea0003900000 */
[----:B------:R-:W2:Y:S02]  /*88d0*/  @!P0 SYNCS.PHASECHK.TRANS64 P0, [R7+URZ], R4 ;  /* 0x00000004070085a7 */ /* 0x000ea4000800007f */
[----:B--2---:R-:W-:Y:S05]  /*88e0*/  @!P0 BRA `(.L_x_182) ;  /* 0xfffffffc00f08947 */ /* 0x004fea000383ffff */
[----:B------:R-:W-:Y:S05]  /*88f0*/  BRA `(.L_x_193) ;  /* 0xfffffffc00287947 */ /* 0x000fea000383ffff */
.L_x_194:
[----:B------:R-:W-:-:S00]  /*8900*/  BRA `(.L_x_194) ;  /* 0xfffffffc00fc7947 */ /* 0x000fc0000383ffff */
[----:B------:R-:W-:-:S00]  /*8910*/  NOP ;  /* 0x0000000000007918 */ /* 0x000fc00000000000 */
        /* <DEDUP_REMOVED lines=14> */
.L_x_195:


//--------------------- .nv.global.init           --------------------------
	.section	.nv.global.init,"aw",@progbits
.nv.global.init:
	.type		$str$22,@object
	.size		$str$22,($str$23 - $str$22)
$str$22:
        /*0000*/ 	.byte	0x6b, 0x5f, 0x74, 0x69, 0x6c, 0x65, 0x5f, 0x63, 0x6f, 0x75, 0x6e, 0x74, 0x20, 0x3e, 0x3d, 0x20
        /*0010*/ 	.byte	0x31, 0x00
	.type		$str$23,@object
	.size		$str$23,(__unnamed_1 - $str$23)
$str$23:
        /*0012*/ 	.byte	0x2f, 0x74, 0x6d, 0x70, 0x2f, 0x63, 0x75, 0x74, 0x6c, 0x61, 0x73, 0x73, 0x5f, 0x73, 0x77, 0x65
        /*0022*/ 	.byte	0x65, 0x70, 0x5f, 0x73, 0x72, 0x63, 0x2f, 0x69, 0x6e, 0x63, 0x6c, 0x75, 0x64, 0x65, 0x2f, 0x63
        /*0032*/ 	.byte	0x75, 0x74, 0x6c, 0x61, 0x73, 0x73, 0x2f, 0x67, 0x65, 0x6d, 0x6d, 0x2f, 0x63, 0x6f, 0x6c, 0x6c
        /*0042*/ 	.byte	0x65, 0x63, 0x74, 0x69, 0x76, 0x65, 0x2f, 0x73, 0x6d, 0x39, 0x30, 0x5f, 0x6d, 0x6d, 0x61, 0x5f
        /*0052*/ 	.byte	0x74, 0x6d, 0x61, 0x5f, 0x67, 0x6d, 0x6d, 0x61, 0x5f, 0x73, 0x73, 0x5f, 0x77, 0x61, 0x72, 0x70
        /*0062*/ 	.byte	0x73, 0x70, 0x65, 0x63, 0x69, 0x61, 0x6c, 0x69, 0x7a, 0x65, 0x64, 0x2e, 0x68, 0x70, 0x70, 0x00
	.type		__unnamed_1,@object
	.size		__unnamed_1,(.L_0 - __unnamed_1)
__unnamed_1:
        /*0072*/ 	.byte	0x76, 0x6f, 0x69, 0x64, 0x20, 0x63, 0x75, 0x74, 0x6c, 0x61, 0x73, 0x73, 0x3a, 0x3a, 0x67, 0x65
        /* <DEDUP_REMOVED lines=180> */
        /*0bc2*/ 	.byte	0x79, 0x5d, 0x00
.L_0:


//--------------------- .nv.shared._ZN7cutlass13device_kernelINS_4gemm6kernel13GemmUniversalIN4cute5tupleIJiiiiEEENS1_10collective13CollectiveMmaINS1_34MainloopSm90TmaGmmaWarpSpecializedILi4ENS5_IJNS4_1CILi1EEENSA_ILi2EEESB_EEENS1_35KernelTmaWarpSpecializedCooperativeEEENS5_IJNSA_ILi256EEENSA_ILi64EEENSA_ILi32EEEEEENS_6half_tENS5_IJlSB_lEEESK_SL_NS4_8TiledMMAINS4_8MMA_AtomIJNS4_4SM904GMMA25MMA_64x64x16_F32F16F16_SSILNSP_5MajorE0ELSR_0ELNSP_7ScaleInE1ELSS_1EEEEEENS4_6LayoutINS5_IJSC_SB_SB_EEENS5_IJSB_NSA_ILi0EEESX_EEEEENS5_IJNS4_10UnderscoreES10_S10_EEEEENS4_23SM90_TMA_LOAD_MULTICASTENS4_14ComposedLayoutINS4_7SwizzleILi2ELi4ELi3EEENS4_18smem_ptr_flag_bitsILi16EEENSV_INS5_IJNSA_ILi8EEESI_EEENS5_IJSI_SB_EEEEEEEvNS4_8identityENS4_13SM90_TMA_LOADES1D_vS1E_EENS_8epilogue10collective6detail29Sm90TmaWarpSpecializedAdapterINS1I_15DefaultEpilogueISK_SL_SL_NS1H_6thread17LinearCombinationISK_Li1EffLNS1M_9ScaleType4KindE0ELNS_15FloatRoundStyleE2ESK_EENS1_15EpilogueDefaultEEEEEvvEEEEvNT_6ParamsE --------------------------
	.section	.nv.shared._ZN7cutlass13device_kernelINS_4gemm6kernel13GemmUniversalIN4cute5tupleIJiiiiEEENS1_10collective13CollectiveMmaINS1_34MainloopSm90TmaGmmaWarpSpecializedILi4ENS5_IJNS4_1CILi1EEENSA_ILi2EEESB_EEENS1_35KernelTmaWarpSpecializedCooperativeEEENS5_IJNSA_ILi256EEENSA_ILi64EEENSA_ILi32EEEEEENS_6half_tENS5_IJlSB_lEEESK_SL_NS4_8TiledMMAINS4_8MMA_AtomIJNS4_4SM904GMMA25MMA_64x64x16_F32F16F16_SSILNSP_5MajorE0ELSR_0ELNSP_7ScaleInE1ELSS_1EEEEEENS4_6LayoutINS5_IJSC_SB_SB_EEENS5_IJSB_NSA_ILi0EEESX_EEEEENS5_IJNS4_10UnderscoreES10_S10_EEEEENS4_23SM90_TMA_LOAD_MULTICASTENS4_14ComposedLayoutINS4_7SwizzleILi2ELi4ELi3EEENS4_18smem_ptr_flag_bitsILi16EEENSV_INS5_IJNSA_ILi8EEESI_EEENS5_IJSI_SB_EEEEEEEvNS4_8identityENS4_13SM90_TMA_LOADES1D_vS1E_EENS_8epilogue10collective6detail29Sm90TmaWarpSpecializedAdapterINS1I_15DefaultEpilogueISK_SL_SL_NS1H_6thread17LinearCombinationISK_Li1EffLNS1M_9ScaleType4KindE0ELNS_15FloatRoundStyleE2ESK_EENS1_15EpilogueDefaultEEEEEvvEEEEvNT_6ParamsE,"aw",@nobits
	.sectionflags	@""
	.align	16
	.zero		1024


//--------------------- .nv.shared.reserved.0     --------------------------
	.section	.nv.shared.reserved.0,"aw",@nobits
	.weak		__nv_reservedSMEM_offset_0_alias
	.size		__nv_reservedSMEM_offset_0_alias, 0, 0
	.other		__nv_reservedSMEM_offset_0_alias,@"STO_CUDA_RESERVED_SHARED STV_DEFAULT"
__nv_reservedSMEM_offset_0_alias:
	.zero		0


//--------------------- .nv.global                --------------------------
	.section	.nv.global,"aw",@nobits
.nv.global:
	.type		_ZN39_INTERNAL_f142ae6f_4_k_cu_e0d73a1d_30844cute1_E,@object
	.size		_ZN39_INTERNAL_f142ae6f_4_k_cu_e0d73a1d_30844cute1_E,(_ZN39_INTERNAL_f142ae6f_4_k_cu_e0d73a1d_30844cuda3std3__45__cpo6cbeginE - _ZN39_INTERNAL_f142ae6f_4_k_cu_e0d73a1d_30844cute1_E)
_ZN39_INTERNAL_f142ae6f_4_k_cu_e0d73a1d_30844cute1_E:
	.zero		1
	.type		_ZN39_INTERNAL_f142ae6f_4_k_cu_e0d73a1d_30844cuda3std3__45__cpo6cbeginE,@object
	.size		_ZN39_INTERNAL_f142ae6f_4_k_cu_e0d73a1d_30844cuda3std3__45__cpo6cbeginE,(_ZN39_INTERNAL_f142ae6f_4_k_cu_e0d73a1d_30844cuda3std3__48in_placeE - _ZN39_INTERNAL_f142ae6f_4_k_cu_e0d73a1d_30844cuda3std3__45__cpo6cbeginE)
_ZN39_INTERNAL_f142ae6f_4_k_cu_e0d73a1d_30844cuda3std3__45__cpo6cbeginE:
	.zero		1
	.type		_ZN39_INTERNAL_f142ae6f_4_k_cu_e0d73a1d_30844cuda3std3__48in_placeE,@object
	.size		_ZN39_INTERNAL_f142ae6f_4_k_cu_e0d73a1d_30844cuda3std3__48in_placeE,(_ZN39_INTERNAL_f142ae6f_4_k_cu_e0d73a1d_30844cuda3std6ranges3__45__cpo9iter_moveE - _ZN39_INTERNAL_f142ae6f_4_k_cu_e0d73a1d_30844cuda3std3__48in_placeE)
_ZN39_INTERNAL_f142ae6f_4_k_cu_e0d73a1d_30844cuda3std3__48in_placeE:
	.zero		1
	.type		_ZN39_INTERNAL_f142ae6f_4_k_cu_e0d73a1d_30844cuda3std6ranges3__45__cpo9iter_moveE,@object
	.size		_ZN39_INTERNAL_f142ae6f_4_k_cu_e0d73a1d_30844cuda3std6ranges3__45__cpo9iter_moveE,(_ZN39_INTERNAL_f142ae6f_4_k_cu_e0d73a1d_30844cuda3std3__45__cpo5beginE - _ZN39_INTERNAL_f142ae6f_4_k_cu_e0d73a1d_30844cuda3std6ranges3__45__cpo9iter_moveE)
_ZN39_INTERNAL_f142ae6f_4_k_cu_e0d73a1d_30844cuda3std6ranges3__45__cpo9iter_moveE:
	.zero		1
	.type		_ZN39_INTERNAL_f142ae6f_4_k_cu_e0d73a1d_30844cuda3std3__45__cpo5beginE,@object
	.size		_ZN39_INTERNAL_f142ae6f_4_k_cu_e0d73a1d_30844cuda3std3__45__cpo5beginE,(_ZN39_INTERNAL_f142ae6f_4_k_cu_e0d73a1d_30844cuda3std3__441_GLOBAL__N__f142ae6f_4_k_cu_e0d73a1d_30846ignoreE - _ZN39_INTERNAL_f142ae6f_4_k_cu_e0d73a1d_30844cuda3std3__45__cpo5beginE)
_ZN39_INTERNAL_f142ae6f_4_k_cu_e0d73a1d_30844cuda3std3__45__cpo5beginE:
	.zero		1
	.type		_ZN39_INTERNAL_f142ae6f_4_k_cu_e0d73a1d_30844cuda3std3__441_GLOBAL__N__f142ae6f_4_k_cu_e0d73a1d_30846ignoreE,@object
	.size		_ZN39_INTERNAL_f142ae6f_4_k_cu_e0d73a1d_30844cuda3std3__441_GLOBAL__N__f142ae6f_4_k_cu_e0d73a1d_30846ignoreE,(_ZN39_INTERNAL_f142ae6f_4_k_cu_e0d73a1d_30844cute7productE - _ZN39_INTERNAL_f142ae6f_4_k_cu_e0d73a1d_30844cuda3std3__441_GLOBAL__N__f142ae6f_4_k_cu_e0d73a1d_30846ignoreE)
_ZN39_INTERNAL_f142ae6f_4_k_cu_e0d73a1d_30844cuda3std3__441_GLOBAL__N__f142ae6f_4_k_cu_e0d73a1d_30846ignoreE:
	.zero		1
	.type		_ZN39_INTERNAL_f142ae6f_4_k_cu_e0d73a1d_30844cute7productE,@object
	.size		_ZN39_INTERNAL_f142ae6f_4_k_cu_e0d73a1d_30844cute7productE,(_ZN39_INTERNAL_f142ae6f_4_k_cu_e0d73a1d_30844cuda3std3__45__cpo3endE - _ZN39_INTERNAL_f142ae6f_4_k_cu_e0d73a1d_30844cute7productE)
_ZN39_INTERNAL_f142ae6f_4_k_cu_e0d73a1d_30844cute7productE:
	.zero		1
	.type		_ZN39_INTERNAL_f142ae6f_4_k_cu_e0d73a1d_30844cuda3std3__45__cpo3endE,@object
	.size		_ZN39_INTERNAL_f142ae6f_4_k_cu_e0d73a1d_30844cuda3std3__45__cpo3endE,(_ZN39_INTERNAL_f142ae6f_4_k_cu_e0d73a1d_30844cuda3std3__419piecewise_constructE - _ZN39_INTERNAL_f142ae6f_4_k_cu_e0d73a1d_30844cuda3std3__45__cpo3endE)
_ZN39_INTERNAL_f142ae6f_4_k_cu_e0d73a1d_30844cuda3std3__45__cpo3endE:
	.zero		1
	.type		_ZN39_INTERNAL_f142ae6f_4_k_cu_e0d73a1d_30844cuda3std3__419piecewise_constructE,@object
	.size		_ZN39_INTERNAL_f142ae6f_4_k_cu_e0d73a1d_30844cuda3std3__419piecewise_constructE,(_ZN39_INTERNAL_f142ae6f_4_k_cu_e0d73a1d_30844cuda3std3__45__cpo4cendE - _ZN39_INTERNAL_f142ae6f_4_k_cu_e0d73a1d_30844cuda3std3__419piecewise_constructE)
_ZN39_INTERNAL_f142ae6f_4_k_cu_e0d73a1d_30844cuda3std3__419piecewise_constructE:
	.zero		1
	.type		_ZN39_INTERNAL_f142ae6f_4_k_cu_e0d73a1d_30844cuda3std3__45__cpo4cendE,@object
	.size		_ZN39_INTERNAL_f142ae6f_4_k_cu_e0d73a1d_30844cuda3std3__45__cpo4cendE,(_ZN39_INTERNAL_f142ae6f_4_k_cu_e0d73a1d_30844cuda3std6ranges3__45__cpo4swapE - _ZN39_INTERNAL_f142ae6f_4_k_cu_e0d73a1d_30844cuda3std3__45__cpo4cendE)
_ZN39_INTERNAL_f142ae6f_4_k_cu_e0d73a1d_30844cuda3std3__45__cpo4cendE:
	.zero		1
	.type		_ZN39_INTERNAL_f142ae6f_4_k_cu_e0d73a1d_30844cuda3std6ranges3__45__cpo4swapE,@object
	.size		_ZN39_INTERNAL_f142ae6f_4_k_cu_e0d73a1d_30844cuda3std6ranges3__45__cpo4swapE,(.L_8 - _ZN39_INTERNAL_f142ae6f_4_k_cu_e0d73a1d_30844cuda3std6ranges3__45__cpo4swapE)
_ZN39_INTERNAL_f142ae6f_4_k_cu_e0d73a1d_30844cuda3std6ranges3__45__cpo4swapE:
	.zero		1
.L_8:


//--------------------- .nv.constant0._ZN7cutlass13device_kernelINS_4gemm6kernel13GemmUniversalIN4cute5tupleIJiiiiEEENS1_10collective13CollectiveMmaINS1_34MainloopSm90TmaGmmaWarpSpecializedILi4ENS5_IJNS4_1CILi1EEENSA_ILi2EEESB_EEENS1_35KernelTmaWarpSpecializedCooperativeEEENS5_IJNSA_ILi256EEENSA_ILi64EEENSA_ILi32EEEEEENS_6half_tENS5_IJlSB_lEEESK_SL_NS4_8TiledMMAINS4_8MMA_AtomIJNS4_4SM904GMMA25MMA_64x64x16_F32F16F16_SSILNSP_5MajorE0ELSR_0ELNSP_7ScaleInE1ELSS_1EEEEEENS4_6LayoutINS5_IJSC_SB_SB_EEENS5_IJSB_NSA_ILi0EEESX_EEEEENS5_IJNS4_10UnderscoreES10_S10_EEEEENS4_23SM90_TMA_LOAD_MULTICASTENS4_14ComposedLayoutINS4_7SwizzleILi2ELi4ELi3EEENS4_18smem_ptr_flag_bitsILi16EEENSV_INS5_IJNSA_ILi8EEESI_EEENS5_IJSI_SB_EEEEEEEvNS4_8identityENS4_13SM90_TMA_LOADES1D_vS1E_EENS_8epilogue10collective6detail29Sm90TmaWarpSpecializedAdapterINS1I_15DefaultEpilogueISK_SL_SL_NS1H_6thread17LinearCombinationISK_Li1EffLNS1M_9ScaleType4KindE0ELNS_15FloatRoundStyleE2ESK_EENS1_15EpilogueDefaultEEEEEvvEEEEvNT_6ParamsE --------------------------
	.section	.nv.constant0._ZN7cutlass13device_kernelINS_4gemm6kernel13GemmUniversalIN4cute5tupleIJiiiiEEENS1_10collective13CollectiveMmaINS1_34MainloopSm90TmaGmmaWarpSpecializedILi4ENS5_IJNS4_1CILi1EEENSA_ILi2EEESB_EEENS1_35KernelTmaWarpSpecializedCooperativeEEENS5_IJNSA_ILi256EEENSA_ILi64EEENSA_ILi32EEEEEENS_6half_tENS5_IJlSB_lEEESK_SL_NS4_8TiledMMAINS4_8MMA_AtomIJNS4_4SM904GMMA25MMA_64x64x16_F32F16F16_SSILNSP_5MajorE0ELSR_0ELNSP_7ScaleInE1ELSS_1EEEEEENS4_6LayoutINS5_IJSC_SB_SB_EEENS5_IJSB_NSA_ILi0EEESX_EEEEENS5_IJNS4_10UnderscoreES10_S10_EEEEENS4_23SM90_TMA_LOAD_MULTICASTENS4_14ComposedLayoutINS4_7SwizzleILi2ELi4ELi3EEENS4_18smem_ptr_flag_bitsILi16EEENSV_INS5_IJNSA_ILi8EEESI_EEENS5_IJSI_SB_EEEEEEEvNS4_8identityENS4_13SM90_TMA_LOADES1D_vS1E_EENS_8epilogue10collective6detail29Sm90TmaWarpSpecializedAdapterINS1I_15DefaultEpilogueISK_SL_SL_NS1H_6thread17LinearCombinationISK_Li1EffLNS1M_9ScaleType4KindE0ELNS_15FloatRoundStyleE2ESK_EENS1_15EpilogueDefaultEEEEEvvEEEEvNT_6ParamsE,"a",@progbits
	.sectionflags	@""
	.align	4
.nv.constant0._ZN7cutlass13device_kernelINS_4gemm6kernel13GemmUniversalIN4cute5tupleIJiiiiEEENS1_10collective13CollectiveMmaINS1_34MainloopSm90TmaGmmaWarpSpecializedILi4ENS5_IJNS4_1CILi1EEENSA_ILi2EEESB_EEENS1_35KernelTmaWarpSpecializedCooperativeEEENS5_IJNSA_ILi256EEENSA_ILi64EEENSA_ILi32EEEEEENS_6half_tENS5_IJlSB_lEEESK_SL_NS4_8TiledMMAINS4_8MMA_AtomIJNS4_4SM904GMMA25MMA_64x64x16_F32F16F16_SSILNSP_5MajorE0ELSR_0ELNSP_7ScaleInE1ELSS_1EEEEEENS4_6LayoutINS5_IJSC_SB_SB_EEENS5_IJSB_NSA_ILi0EEESX_EEEEENS5_IJNS4_10UnderscoreES10_S10_EEEEENS4_23SM90_TMA_LOAD_MULTICASTENS4_14ComposedLayoutINS4_7SwizzleILi2ELi4ELi3EEENS4_18smem_ptr_flag_bitsILi16EEENSV_INS5_IJNSA_ILi8EEESI_EEENS5_IJSI_SB_EEEEEEEvNS4_8identityENS4_13SM90_TMA_LOADES1D_vS1E_EENS_8epilogue10collective6detail29Sm90TmaWarpSpecializedAdapterINS1I_15DefaultEpilogueISK_SL_SL_NS1H_6thread17LinearCombinationISK_Li1EffLNS1M_9ScaleType4KindE0ELNS_15FloatRoundStyleE2ESK_EENS1_15EpilogueDefaultEEEEEvvEEEEvNT_6ParamsE:
	.zero		1664


//--------------------- SYMBOLS --------------------------

	.type		.nv.reservedSmem.offset0,@object
	.size		.nv.reservedSmem.offset0,0x4
	.type		__assertfail,@function
